//
// Generated by NVIDIA NVVM Compiler
//
// Compiler Build ID: CL-36424714
// Cuda compilation tools, release 13.0, V13.0.88
// Based on NVVM 20.0.0
//

.version 9.0
.target sm_100
.address_size 64

	// .globl	_Z12matmul_naivePKfS0_Pfi
// _ZZ13matmul_tiled1PKfS0_PfiE2As has been demoted
// _ZZ13matmul_tiled1PKfS0_PfiE2Bs has been demoted

.visible .entry _Z12matmul_naivePKfS0_Pfi(
	.param .u64 .ptr .align 1 _Z12matmul_naivePKfS0_Pfi_param_0,
	.param .u64 .ptr .align 1 _Z12matmul_naivePKfS0_Pfi_param_1,
	.param .u64 .ptr .align 1 _Z12matmul_naivePKfS0_Pfi_param_2,
	.param .u32 _Z12matmul_naivePKfS0_Pfi_param_3
)
{
	.reg .pred 	%p<10>;
	.reg .b32 	%r<40>;
	.reg .b32 	%f<67>;
	.reg .b64 	%rd<67>;

	ld.param.u64 	%rd14, [_Z12matmul_naivePKfS0_Pfi_param_0];
	ld.param.u64 	%rd15, [_Z12matmul_naivePKfS0_Pfi_param_1];
	ld.param.u32 	%r18, [_Z12matmul_naivePKfS0_Pfi_param_3];
	cvta.to.global.u64 	%rd1, %rd15;
	cvta.to.global.u64 	%rd2, %rd14;
	mov.u32 	%r19, %ctaid.y;
	mov.u32 	%r20, %ntid.y;
	mov.u32 	%r21, %tid.y;
	mad.lo.s32 	%r1, %r19, %r20, %r21;
	mov.u32 	%r22, %ctaid.x;
	mov.u32 	%r23, %ntid.x;
	mov.u32 	%r24, %tid.x;
	mad.lo.s32 	%r2, %r22, %r23, %r24;
	max.s32 	%r25, %r1, %r2;
	setp.ge.s32 	%p1, %r25, %r18;
	@%p1 bra 	$L__BB0_13;
	mul.lo.s32 	%r3, %r18, %r1;
	and.b32  	%r4, %r18, 7;
	setp.lt.u32 	%p2, %r18, 8;
	mov.f32 	%f66, 0f00000000;
	mov.b32 	%r38, 0;
	@%p2 bra 	$L__BB0_4;
	and.b32  	%r38, %r18, 2147483640;
	neg.s32 	%r36, %r38;
	mul.wide.s32 	%rd16, %r18, 4;
	add.s64 	%rd3, %rd1, %rd16;
	shl.b32 	%r7, %r18, 3;
	mul.wide.s32 	%rd17, %r18, 8;
	add.s64 	%rd4, %rd1, %rd17;
	mul.wide.s32 	%rd18, %r18, 12;
	add.s64 	%rd5, %rd1, %rd18;
	mul.wide.s32 	%rd19, %r18, 16;
	add.s64 	%rd6, %rd1, %rd19;
	mul.wide.s32 	%rd20, %r18, 20;
	add.s64 	%rd7, %rd1, %rd20;
	mul.wide.s32 	%rd21, %r18, 24;
	add.s64 	%rd8, %rd1, %rd21;
	mul.wide.s32 	%rd22, %r18, 28;
	add.s64 	%rd9, %rd1, %rd22;
	mul.wide.u32 	%rd23, %r3, 4;
	add.s64 	%rd24, %rd23, %rd2;
	add.s64 	%rd66, %rd24, 16;
	mov.f32 	%f66, 0f00000000;
	mov.u32 	%r35, %r2;
$L__BB0_3:
	.pragma "nounroll";
	mul.wide.s32 	%rd25, %r35, 4;
	add.s64 	%rd26, %rd3, %rd25;
	add.s64 	%rd27, %rd4, %rd25;
	add.s64 	%rd28, %rd5, %rd25;
	add.s64 	%rd29, %rd6, %rd25;
	add.s64 	%rd30, %rd7, %rd25;
	add.s64 	%rd31, %rd8, %rd25;
	add.s64 	%rd32, %rd9, %rd25;
	add.s64 	%rd33, %rd1, %rd25;
	ld.global.f32 	%f16, [%rd66+-16];
	ld.global.f32 	%f17, [%rd33];
	fma.rn.f32 	%f18, %f16, %f17, %f66;
	ld.global.f32 	%f19, [%rd66+-12];
	ld.global.f32 	%f20, [%rd26];
	fma.rn.f32 	%f21, %f19, %f20, %f18;
	ld.global.f32 	%f22, [%rd66+-8];
	ld.global.f32 	%f23, [%rd27];
	fma.rn.f32 	%f24, %f22, %f23, %f21;
	ld.global.f32 	%f25, [%rd66+-4];
	ld.global.f32 	%f26, [%rd28];
	fma.rn.f32 	%f27, %f25, %f26, %f24;
	ld.global.f32 	%f28, [%rd66];
	ld.global.f32 	%f29, [%rd29];
	fma.rn.f32 	%f30, %f28, %f29, %f27;
	ld.global.f32 	%f31, [%rd66+4];
	ld.global.f32 	%f32, [%rd30];
	fma.rn.f32 	%f33, %f31, %f32, %f30;
	ld.global.f32 	%f34, [%rd66+8];
	ld.global.f32 	%f35, [%rd31];
	fma.rn.f32 	%f36, %f34, %f35, %f33;
	ld.global.f32 	%f37, [%rd66+12];
	ld.global.f32 	%f38, [%rd32];
	fma.rn.f32 	%f66, %f37, %f38, %f36;
	add.s32 	%r36, %r36, 8;
	add.s32 	%r35, %r35, %r7;
	add.s64 	%rd66, %rd66, 32;
	setp.ne.s32 	%p3, %r36, 0;
	@%p3 bra 	$L__BB0_3;
$L__BB0_4:
	setp.eq.s32 	%p4, %r4, 0;
	@%p4 bra 	$L__BB0_12;
	and.b32  	%r13, %r18, 3;
	setp.lt.u32 	%p5, %r4, 4;
	@%p5 bra 	$L__BB0_7;
	add.s32 	%r27, %r38, %r3;
	mul.wide.u32 	%rd34, %r27, 4;
	add.s64 	%rd35, %rd2, %rd34;
	ld.global.f32 	%f40, [%rd35];
	mad.lo.s32 	%r28, %r38, %r18, %r2;
	mul.wide.s32 	%rd36, %r28, 4;
	add.s64 	%rd37, %rd1, %rd36;
	ld.global.f32 	%f41, [%rd37];
	fma.rn.f32 	%f42, %f40, %f41, %f66;
	cvt.u64.u32 	%rd38, %r3;
	cvt.u64.u32 	%rd39, %r38;
	add.s64 	%rd40, %rd39, %rd38;
	shl.b64 	%rd41, %rd40, 2;
	add.s64 	%rd42, %rd2, %rd41;
	ld.global.f32 	%f43, [%rd42+4];
	mul.wide.s32 	%rd43, %r18, 4;
	add.s64 	%rd44, %rd37, %rd43;
	ld.global.f32 	%f44, [%rd44];
	fma.rn.f32 	%f45, %f43, %f44, %f42;
	ld.global.f32 	%f46, [%rd42+8];
	add.s64 	%rd45, %rd44, %rd43;
	ld.global.f32 	%f47, [%rd45];
	fma.rn.f32 	%f48, %f46, %f47, %f45;
	ld.global.f32 	%f49, [%rd42+12];
	add.s64 	%rd46, %rd45, %rd43;
	ld.global.f32 	%f50, [%rd46];
	fma.rn.f32 	%f66, %f49, %f50, %f48;
	add.s32 	%r38, %r38, 4;
$L__BB0_7:
	setp.eq.s32 	%p6, %r13, 0;
	@%p6 bra 	$L__BB0_12;
	setp.eq.s32 	%p7, %r13, 1;
	@%p7 bra 	$L__BB0_10;
	add.s32 	%r29, %r38, %r3;
	mul.wide.u32 	%rd47, %r29, 4;
	add.s64 	%rd48, %rd2, %rd47;
	ld.global.f32 	%f52, [%rd48];
	mad.lo.s32 	%r30, %r38, %r18, %r2;
	mul.wide.s32 	%rd49, %r30, 4;
	add.s64 	%rd50, %rd1, %rd49;
	ld.global.f32 	%f53, [%rd50];
	fma.rn.f32 	%f54, %f52, %f53, %f66;
	cvt.u64.u32 	%rd51, %r3;
	cvt.u64.u32 	%rd52, %r38;
	add.s64 	%rd53, %rd52, %rd51;
	shl.b64 	%rd54, %rd53, 2;
	add.s64 	%rd55, %rd2, %rd54;
	ld.global.f32 	%f55, [%rd55+4];
	mul.wide.s32 	%rd56, %r18, 4;
	add.s64 	%rd57, %rd50, %rd56;
	ld.global.f32 	%f56, [%rd57];
	fma.rn.f32 	%f66, %f55, %f56, %f54;
	add.s32 	%r38, %r38, 2;
$L__BB0_10:
	and.b32  	%r31, %r18, 1;
	setp.eq.b32 	%p8, %r31, 1;
	not.pred 	%p9, %p8;
	@%p9 bra 	$L__BB0_12;
	add.s32 	%r32, %r38, %r3;
	mul.wide.u32 	%rd58, %r32, 4;
	add.s64 	%rd59, %rd2, %rd58;
	ld.global.f32 	%f57, [%rd59];
	mad.lo.s32 	%r33, %r38, %r18, %r2;
	mul.wide.s32 	%rd60, %r33, 4;
	add.s64 	%rd61, %rd1, %rd60;
	ld.global.f32 	%f58, [%rd61];
	fma.rn.f32 	%f66, %f57, %f58, %f66;
$L__BB0_12:
	ld.param.u64 	%rd65, [_Z12matmul_naivePKfS0_Pfi_param_2];
	add.s32 	%r34, %r3, %r2;
	cvta.to.global.u64 	%rd62, %rd65;
	mul.wide.s32 	%rd63, %r34, 4;
	add.s64 	%rd64, %rd62, %rd63;
	st.global.f32 	[%rd64], %f66;
$L__BB0_13:
	ret;

}
	// .globl	_Z13matmul_tiled1PKfS0_Pfi
.visible .entry _Z13matmul_tiled1PKfS0_Pfi(
	.param .u64 .ptr .align 1 _Z13matmul_tiled1PKfS0_Pfi_param_0,
	.param .u64 .ptr .align 1 _Z13matmul_tiled1PKfS0_Pfi_param_1,
	.param .u64 .ptr .align 1 _Z13matmul_tiled1PKfS0_Pfi_param_2,
	.param .u32 _Z13matmul_tiled1PKfS0_Pfi_param_3
)
{
	.reg .pred 	%p<28>;
	.reg .b32 	%r<70>;
	.reg .b32 	%f<109>;
	.reg .b64 	%rd<28>;
	// demoted variable
	.shared .align 4 .b8 _ZZ13matmul_tiled1PKfS0_PfiE2As[512];
	// demoted variable
	.shared .align 4 .b8 _ZZ13matmul_tiled1PKfS0_PfiE2Bs[512];
	ld.param.u64 	%rd7, [_Z13matmul_tiled1PKfS0_Pfi_param_0];
	ld.param.u64 	%rd8, [_Z13matmul_tiled1PKfS0_Pfi_param_1];
	ld.param.u64 	%rd6, [_Z13matmul_tiled1PKfS0_Pfi_param_2];
	ld.param.u32 	%r35, [_Z13matmul_tiled1PKfS0_Pfi_param_3];
	cvta.to.global.u64 	%rd1, %rd8;
	cvta.to.global.u64 	%rd2, %rd7;
	mov.u32 	%r1, %tid.x;
	mov.u32 	%r2, %tid.y;
	mov.u32 	%r36, %ctaid.x;
	shl.b32 	%r3, %r36, 4;
	mov.u32 	%r37, %ctaid.y;
	shl.b32 	%r38, %r37, 4;
	add.s32 	%r4, %r38, %r2;
	add.s32 	%r5, %r3, %r1;
	setp.lt.s32 	%p3, %r35, 1;
	mov.f32 	%f108, 0f00000000;
	@%p3 bra 	$L__BB1_31;
	setp.lt.u32 	%p4, %r2, 16;
	setp.lt.u32 	%p5, %r1, 8;
	and.pred  	%p6, %p4, %p5;
	setp.lt.u32 	%p7, %r4, %r35;
	and.pred  	%p1, %p6, %p7;
	mul.lo.s32 	%r6, %r35, %r4;
	shl.b32 	%r43, %r2, 5;
	mov.u32 	%r44, _ZZ13matmul_tiled1PKfS0_PfiE2As;
	add.s32 	%r7, %r44, %r43;
	shl.b32 	%r45, %r1, 2;
	add.s32 	%r8, %r7, %r45;
	setp.lt.u32 	%p8, %r1, 16;
	setp.lt.u32 	%p9, %r2, 8;
	and.pred  	%p10, %p8, %p9;
	setp.lt.s32 	%p11, %r5, %r35;
	and.pred  	%p2, %p10, %p11;
	shl.b32 	%r46, %r2, 6;
	mov.u32 	%r47, _ZZ13matmul_tiled1PKfS0_PfiE2Bs;
	add.s32 	%r10, %r47, %r45;
	add.s32 	%r9, %r10, %r46;
	add.s32 	%r11, %r35, -1;
	setp.lt.u32 	%p12, %r35, 9;
	mov.f32 	%f108, 0f00000000;
	mov.b32 	%r69, 0;
	@%p12 bra 	$L__BB1_21;
	shr.u32 	%r49, %r11, 3;
	add.s32 	%r50, %r49, 1;
	cvt.u64.u32 	%rd9, %r1;
	cvt.u64.u32 	%rd10, %r6;
	add.s64 	%rd11, %rd9, %rd10;
	shl.b64 	%rd12, %rd11, 2;
	add.s64 	%rd13, %rd12, %rd2;
	add.s64 	%rd27, %rd13, 32;
	add.s32 	%r51, %r2, 8;
	mad.lo.s32 	%r52, %r35, %r51, %r1;
	add.s32 	%r67, %r52, %r3;
	shl.b32 	%r13, %r35, 4;
	mad.lo.s32 	%r53, %r2, %r35, %r1;
	add.s32 	%r64, %r53, %r3;
	add.s32 	%r63, %r1, %r6;
	and.b32  	%r54, %r50, 1073741822;
	neg.s32 	%r62, %r54;
	mov.f32 	%f108, 0f00000000;
	mov.b32 	%r68, 8;
	not.pred 	%p13, %p1;
	not.pred 	%p15, %p2;
	mov.u32 	%r65, %r1;
	mov.u32 	%r66, %r2;
$L__BB1_3:
	@%p13 bra 	$L__BB1_7;
	setp.ge.s32 	%p14, %r65, %r35;
	mov.f32 	%f100, 0f00000000;
	@%p14 bra 	$L__BB1_6;
	mul.wide.u32 	%rd14, %r63, 4;
	add.s64 	%rd15, %rd2, %rd14;
	ld.global.f32 	%f100, [%rd15];
$L__BB1_6:
	st.shared.f32 	[%r8], %f100;
$L__BB1_7:
	@%p15 bra 	$L__BB1_11;
	setp.ge.s32 	%p16, %r66, %r35;
	mov.f32 	%f101, 0f00000000;
	@%p16 bra 	$L__BB1_10;
	mul.wide.s32 	%rd16, %r64, 4;
	add.s64 	%rd17, %rd1, %rd16;
	ld.global.f32 	%f101, [%rd17];
$L__BB1_10:
	st.shared.f32 	[%r9], %f101;
$L__BB1_11:
	bar.sync 	0;
	ld.shared.f32 	%f26, [%r7];
	ld.shared.f32 	%f27, [%r10];
	fma.rn.f32 	%f28, %f26, %f27, %f108;
	ld.shared.f32 	%f29, [%r7+4];
	ld.shared.f32 	%f30, [%r10+64];
	fma.rn.f32 	%f31, %f29, %f30, %f28;
	ld.shared.f32 	%f32, [%r7+8];
	ld.shared.f32 	%f33, [%r10+128];
	fma.rn.f32 	%f34, %f32, %f33, %f31;
	ld.shared.f32 	%f35, [%r7+12];
	ld.shared.f32 	%f36, [%r10+192];
	fma.rn.f32 	%f37, %f35, %f36, %f34;
	ld.shared.f32 	%f38, [%r7+16];
	ld.shared.f32 	%f39, [%r10+256];
	fma.rn.f32 	%f40, %f38, %f39, %f37;
	ld.shared.f32 	%f41, [%r7+20];
	ld.shared.f32 	%f42, [%r10+320];
	fma.rn.f32 	%f43, %f41, %f42, %f40;
	ld.shared.f32 	%f44, [%r7+24];
	ld.shared.f32 	%f45, [%r10+384];
	fma.rn.f32 	%f46, %f44, %f45, %f43;
	ld.shared.f32 	%f47, [%r7+28];
	ld.shared.f32 	%f48, [%r10+448];
	fma.rn.f32 	%f6, %f47, %f48, %f46;
	bar.sync 	0;
	@%p13 bra 	$L__BB1_15;
	add.s32 	%r55, %r65, 8;
	setp.ge.s32 	%p18, %r55, %r35;
	mov.f32 	%f102, 0f00000000;
	@%p18 bra 	$L__BB1_14;
	ld.global.f32 	%f102, [%rd27];
$L__BB1_14:
	st.shared.f32 	[%r8], %f102;
$L__BB1_15:
	@%p15 bra 	$L__BB1_19;
	add.s32 	%r56, %r66, 8;
	setp.ge.s32 	%p20, %r56, %r35;
	mov.f32 	%f103, 0f00000000;
	@%p20 bra 	$L__BB1_18;
	mul.wide.s32 	%rd18, %r67, 4;
	add.s64 	%rd19, %rd1, %rd18;
	ld.global.f32 	%f103, [%rd19];
$L__BB1_18:
	st.shared.f32 	[%r9], %f103;
$L__BB1_19:
	bar.sync 	0;
	ld.shared.f32 	%f51, [%r7];
	ld.shared.f32 	%f52, [%r10];
	fma.rn.f32 	%f53, %f51, %f52, %f6;
	ld.shared.f32 	%f54, [%r7+4];
	ld.shared.f32 	%f55, [%r10+64];
	fma.rn.f32 	%f56, %f54, %f55, %f53;
	ld.shared.f32 	%f57, [%r7+8];
	ld.shared.f32 	%f58, [%r10+128];
	fma.rn.f32 	%f59, %f57, %f58, %f56;
	ld.shared.f32 	%f60, [%r7+12];
	ld.shared.f32 	%f61, [%r10+192];
	fma.rn.f32 	%f62, %f60, %f61, %f59;
	ld.shared.f32 	%f63, [%r7+16];
	ld.shared.f32 	%f64, [%r10+256];
	fma.rn.f32 	%f65, %f63, %f64, %f62;
	ld.shared.f32 	%f66, [%r7+20];
	ld.shared.f32 	%f67, [%r10+320];
	fma.rn.f32 	%f68, %f66, %f67, %f65;
	ld.shared.f32 	%f69, [%r7+24];
	ld.shared.f32 	%f70, [%r10+384];
	fma.rn.f32 	%f71, %f69, %f70, %f68;
	ld.shared.f32 	%f72, [%r7+28];
	ld.shared.f32 	%f73, [%r10+448];
	fma.rn.f32 	%f108, %f72, %f73, %f71;
	bar.sync 	0;
	add.s32 	%r68, %r68, 16;
	add.s64 	%rd27, %rd27, 64;
	add.s32 	%r67, %r67, %r13;
	add.s32 	%r66, %r66, 16;
	add.s32 	%r65, %r65, 16;
	add.s32 	%r64, %r64, %r13;
	add.s32 	%r63, %r63, 16;
	add.s32 	%r62, %r62, 2;
	setp.ne.s32 	%p21, %r62, 0;
	@%p21 bra 	$L__BB1_3;
	add.s32 	%r69, %r68, -8;
$L__BB1_21:
	and.b32  	%r57, %r11, 8;
	setp.ne.s32 	%p22, %r57, 0;
	@%p22 bra 	$L__BB1_31;
	not.pred 	%p23, %p1;
	@%p23 bra 	$L__BB1_26;
	add.s32 	%r33, %r69, %r1;
	setp.ge.s32 	%p24, %r33, %r35;
	mov.f32 	%f106, 0f00000000;
	@%p24 bra 	$L__BB1_25;
	add.s32 	%r58, %r33, %r6;
	mul.wide.u32 	%rd20, %r58, 4;
	add.s64 	%rd21, %rd2, %rd20;
	ld.global.f32 	%f106, [%rd21];
$L__BB1_25:
	st.shared.f32 	[%r8], %f106;
$L__BB1_26:
	not.pred 	%p25, %p2;
	@%p25 bra 	$L__BB1_30;
	add.s32 	%r34, %r69, %r2;
	setp.ge.s32 	%p26, %r34, %r35;
	mov.f32 	%f107, 0f00000000;
	@%p26 bra 	$L__BB1_29;
	mad.lo.s32 	%r59, %r34, %r35, %r5;
	mul.wide.s32 	%rd22, %r59, 4;
	add.s64 	%rd23, %rd1, %rd22;
	ld.global.f32 	%f107, [%rd23];
$L__BB1_29:
	st.shared.f32 	[%r9], %f107;
$L__BB1_30:
	bar.sync 	0;
	ld.shared.f32 	%f76, [%r7];
	ld.shared.f32 	%f77, [%r10];
	fma.rn.f32 	%f78, %f76, %f77, %f108;
	ld.shared.f32 	%f79, [%r7+4];
	ld.shared.f32 	%f80, [%r10+64];
	fma.rn.f32 	%f81, %f79, %f80, %f78;
	ld.shared.f32 	%f82, [%r7+8];
	ld.shared.f32 	%f83, [%r10+128];
	fma.rn.f32 	%f84, %f82, %f83, %f81;
	ld.shared.f32 	%f85, [%r7+12];
	ld.shared.f32 	%f86, [%r10+192];
	fma.rn.f32 	%f87, %f85, %f86, %f84;
	ld.shared.f32 	%f88, [%r7+16];
	ld.shared.f32 	%f89, [%r10+256];
	fma.rn.f32 	%f90, %f88, %f89, %f87;
	ld.shared.f32 	%f91, [%r7+20];
	ld.shared.f32 	%f92, [%r10+320];
	fma.rn.f32 	%f93, %f91, %f92, %f90;
	ld.shared.f32 	%f94, [%r7+24];
	ld.shared.f32 	%f95, [%r10+384];
	fma.rn.f32 	%f96, %f94, %f95, %f93;
	ld.shared.f32 	%f97, [%r7+28];
	ld.shared.f32 	%f98, [%r10+448];
	fma.rn.f32 	%f108, %f97, %f98, %f96;
	bar.sync 	0;
$L__BB1_31:
	max.s32 	%r60, %r4, %r5;
	setp.ge.s32 	%p27, %r60, %r35;
	@%p27 bra 	$L__BB1_33;
	mad.lo.s32 	%r61, %r35, %r4, %r5;
	cvta.to.global.u64 	%rd24, %rd6;
	mul.wide.s32 	%rd25, %r61, 4;
	add.s64 	%rd26, %rd24, %rd25;
	st.global.f32 	[%rd26], %f108;
$L__BB1_33:
	ret;

}


// ===== COMPILED SASS (sm_100) =====

	.target	sm_100

	.elftype	@"ET_EXEC"


//--------------------- .note.nv.tkinfo           --------------------------
	.section	.note.nv.tkinfo,"",@"SHT_NOTE"
	.sectionflags	@"SHF_NOTE_NV_TKINFO"
	.tkinfo
        /*0018*/ 	.word	0x00000002
        /*0030*/ 	.string	""
        /*0030*/ 	.string	"ptxas"
        /*0030*/ 	.string	"Cuda compilation tools, release 13.0, V13.0.88"
        /*0030*/ 	.string	"Build cuda_13.0.r13.0/compiler.36424714_0"
        /*0030*/ 	.string	"-arch sm_100 -m 64 "



//--------------------- .note.nv.cuinfo           --------------------------
	.section	.note.nv.cuinfo,"",@"SHT_NOTE"
	.sectionflags	@"SHF_NOTE_NV_CUINFO"
        /*0018*/ 	.short	0x0002
        /*001a*/ 	.short	0x0064
        /*001c*/ 	.short	0x0082
	.zero		2


//--------------------- .nv.info                  --------------------------
	.section	.nv.info,"",@"SHT_CUDA_INFO"
	.align	4


	//----- nvinfo : EIATTR_REGCOUNT
	.align		4
        /*0000*/ 	.byte	0x04, 0x2f
        /*0002*/ 	.short	(.L_1 - .L_0)
	.align		4
.L_0:
        /*0004*/ 	.word	index@(_Z12matmul_naivePKfS0_Pfi)
        /*0008*/ 	.word	0x0000001e


	//----- nvinfo : EIATTR_FRAME_SIZE
	.align		4
.L_1:
        /*000c*/ 	.byte	0x04, 0x11
        /*000e*/ 	.short	(.L_3 - .L_2)
	.align		4
.L_2:
        /*0010*/ 	.word	index@(_Z12matmul_naivePKfS0_Pfi)
        /*0014*/ 	.word	0x00000000


	//----- nvinfo : EIATTR_REGCOUNT
	.align		4
.L_3:
        /*0018*/ 	.byte	0x04, 0x2f
        /*001a*/ 	.short	(.L_5 - .L_4)
	.align		4
.L_4:
        /*001c*/ 	.word	index@(_Z13matmul_tiled1PKfS0_Pfi)
        /*0020*/ 	.word	0x0000001f


	//----- nvinfo : EIATTR_FRAME_SIZE
	.align		4
.L_5:
        /*0024*/ 	.byte	0x04, 0x11
        /*0026*/ 	.short	(.L_7 - .L_6)
	.align		4
.L_6:
        /*0028*/ 	.word	index@(_Z13matmul_tiled1PKfS0_Pfi)
        /*002c*/ 	.word	0x00000000


	//----- nvinfo : EIATTR_MIN_STACK_SIZE
	.align		4
.L_7:
        /*0030*/ 	.byte	0x04, 0x12
        /*0032*/ 	.short	(.L_9 - .L_8)
	.align		4
.L_8:
        /*0034*/ 	.word	index@(_Z13matmul_tiled1PKfS0_Pfi)
        /*0038*/ 	.word	0x00000000


	//----- nvinfo : EIATTR_MIN_STACK_SIZE
	.align		4
.L_9:
        /*003c*/ 	.byte	0x04, 0x12
        /*003e*/ 	.short	(.L_11 - .L_10)
	.align		4
.L_10:
        /*0040*/ 	.word	index@(_Z12matmul_naivePKfS0_Pfi)
        /*0044*/ 	.word	0x00000000
.L_11:


//--------------------- .nv.compat                --------------------------
	.section	.nv.compat,"",@"SHT_CUDA_COMPAT_INFO"
	.align	4
        /*0000*/ 	.byte	0x02, 0x09, 0x00, 0x00, 0x02, 0x02, 0x01, 0x00, 0x02, 0x05, 0x05, 0x00, 0x03, 0x07, 0x01, 0x01
        /*0010*/ 	.byte	0x02, 0x03, 0x00, 0x00, 0x02, 0x06, 0x01, 0x00, 0x04, 0x0b, 0x08, 0x00, 0x09, 0x00, 0x00, 0x00
        /*0020*/ 	.byte	0x00, 0x00, 0x00, 0x00


//--------------------- .nv.info._Z13matmul_tiled1PKfS0_Pfi --------------------------
	.section	.nv.info._Z13matmul_tiled1PKfS0_Pfi,"",@"SHT_CUDA_INFO"
	.sectionflags	@""
	.align	4


	//----- nvinfo : EIATTR_CUDA_API_VERSION
	.align		4
        /*0000*/ 	.byte	0x04, 0x37
        /*0002*/ 	.short	(.L_13 - .L_12)
.L_12:
        /*0004*/ 	.word	0x00000082


	//----- nvinfo : EIATTR_KPARAM_INFO
	.align		4
.L_13:
        /*0008*/ 	.byte	0x04, 0x17
        /*000a*/ 	.short	(.L_15 - .L_14)
.L_14:
        /*000c*/ 	.word	0x00000000
        /*0010*/ 	.short	0x0003
        /*0012*/ 	.short	0x0018
        /*0014*/ 	.byte	0x00, 0xf0, 0x11, 0x00


	//----- nvinfo : EIATTR_KPARAM_INFO
	.align		4
.L_15:
        /*0018*/ 	.byte	0x04, 0x17
        /*001a*/ 	.short	(.L_17 - .L_16)
.L_16:
        /*001c*/ 	.word	0x00000000
        /*0020*/ 	.short	0x0002
        /*0022*/ 	.short	0x0010
        /*0024*/ 	.byte	0x00, 0xf5, 0x21, 0x00


	//----- nvinfo : EIATTR_KPARAM_INFO
	.align		4
.L_17:
        /*0028*/ 	.byte	0x04, 0x17
        /*002a*/ 	.short	(.L_19 - .L_18)
.L_18:
        /*002c*/ 	.word	0x00000000
        /*0030*/ 	.short	0x0001
        /*0032*/ 	.short	0x0008
        /*0034*/ 	.byte	0x00, 0xf5, 0x21, 0x00


	//----- nvinfo : EIATTR_KPARAM_INFO
	.align		4
.L_19:
        /*0038*/ 	.byte	0x04, 0x17
        /*003a*/ 	.short	(.L_21 - .L_20)
.L_20:
        /*003c*/ 	.word	0x00000000
        /*0040*/ 	.short	0x0000
        /*0042*/ 	.short	0x0000
        /*0044*/ 	.byte	0x00, 0xf5, 0x21, 0x00


	//----- nvinfo : EIATTR_SPARSE_MMA_MASK
	.align		4
.L_21:
        /*0048*/ 	.byte	0x03, 0x50
        /*004a*/ 	.short	0x0000


	//----- nvinfo : EIATTR_MAXREG_COUNT
	.align		4
        /*004c*/ 	.byte	0x03, 0x1b
        /*004e*/ 	.short	0x00ff


	//----- nvinfo : EIATTR_NUM_BARRIERS
	.align		4
        /*0050*/ 	.byte	0x02, 0x4c
        /*0052*/ 	.byte	0x01
	.zero		1


	//----- nvinfo : EIATTR_MERCURY_ISA_VERSION
	.align		4
        /*0054*/ 	.byte	0x03, 0x5f
        /*0056*/ 	.short	0x0101


	//----- nvinfo : EIATTR_VRC_CTA_INIT_COUNT
	.align		4
        /*0058*/ 	.byte	0x02, 0x4a
	.zero		1
	.zero		1


	//----- nvinfo : EIATTR_EXIT_INSTR_OFFSETS
	.align		4
        /*005c*/ 	.byte	0x04, 0x1c
        /*005e*/ 	.short	(.L_23 - .L_22)


	//   ....[0]....
.L_22:
        /*0060*/ 	.word	0x00000d20


	//   ....[1]....
        /*0064*/ 	.word	0x00000d70


	//----- nvinfo : EIATTR_CRS_STACK_SIZE
	.align		4
.L_23:
        /*0068*/ 	.byte	0x04, 0x1e
        /*006a*/ 	.short	(.L_25 - .L_24)
.L_24:
        /*006c*/ 	.word	0x00000000


	//----- nvinfo : EIATTR_CBANK_PARAM_SIZE
	.align		4
.L_25:
        /*0070*/ 	.byte	0x03, 0x19
        /*0072*/ 	.short	0x001c


	//----- nvinfo : EIATTR_PARAM_CBANK
	.align		4
        /*0074*/ 	.byte	0x04, 0x0a
        /*0076*/ 	.short	(.L_27 - .L_26)
	.align		4
.L_26:
        /*0078*/ 	.word	index@(.nv.constant0._Z13matmul_tiled1PKfS0_Pfi)
        /*007c*/ 	.short	0x0380
        /*007e*/ 	.short	0x001c


	//----- nvinfo : EIATTR_SW_WAR
	.align		4
.L_27:
        /*0080*/ 	.byte	0x04, 0x36
        /*0082*/ 	.short	(.L_29 - .L_28)
.L_28:
        /*0084*/ 	.word	0x00000008
.L_29:


//--------------------- .nv.info._Z12matmul_naivePKfS0_Pfi --------------------------
	.section	.nv.info._Z12matmul_naivePKfS0_Pfi,"",@"SHT_CUDA_INFO"
	.sectionflags	@""
	.align	4


	//----- nvinfo : EIATTR_CUDA_API_VERSION
	.align		4
        /*0000*/ 	.byte	0x04, 0x37
        /*0002*/ 	.short	(.L_31 - .L_30)
.L_30:
        /*0004*/ 	.word	0x00000082


	//----- nvinfo : EIATTR_KPARAM_INFO
	.align		4
.L_31:
        /*0008*/ 	.byte	0x04, 0x17
        /*000a*/ 	.short	(.L_33 - .L_32)
.L_32:
        /*000c*/ 	.word	0x00000000
        /*0010*/ 	.short	0x0003
        /*0012*/ 	.short	0x0018
        /*0014*/ 	.byte	0x00, 0xf0, 0x11, 0x00


	//----- nvinfo : EIATTR_KPARAM_INFO
	.align		4
.L_33:
        /*0018*/ 	.byte	0x04, 0x17
        /*001a*/ 	.short	(.L_35 - .L_34)
.L_34:
        /*001c*/ 	.word	0x00000000
        /*0020*/ 	.short	0x0002
        /*0022*/ 	.short	0x0010
        /*0024*/ 	.byte	0x00, 0xf5, 0x21, 0x00


	//----- nvinfo : EIATTR_KPARAM_INFO
	.align		4
.L_35:
        /*0028*/ 	.byte	0x04, 0x17
        /*002a*/ 	.short	(.L_37 - .L_36)
.L_36:
        /*002c*/ 	.word	0x00000000
        /*0030*/ 	.short	0x0001
        /*0032*/ 	.short	0x0008
        /*0034*/ 	.byte	0x00, 0xf5, 0x21, 0x00


	//----- nvinfo : EIATTR_KPARAM_INFO
	.align		4
.L_37:
        /*0038*/ 	.byte	0x04, 0x17
        /*003a*/ 	.short	(.L_39 - .L_38)
.L_38:
        /*003c*/ 	.word	0x00000000
        /*0040*/ 	.short	0x0000
        /*0042*/ 	.short	0x0000
        /*0044*/ 	.byte	0x00, 0xf5, 0x21, 0x00


	//----- nvinfo : EIATTR_SPARSE_MMA_MASK
	.align		4
.L_39:
        /*0048*/ 	.byte	0x03, 0x50
        /*004a*/ 	.short	0x0000


	//----- nvinfo : EIATTR_MAXREG_COUNT
	.align		4
        /*004c*/ 	.byte	0x03, 0x1b
        /*004e*/ 	.short	0x00ff


	//----- nvinfo : EIATTR_MERCURY_ISA_VERSION
	.align		4
        /*0050*/ 	.byte	0x03, 0x5f
        /*0052*/ 	.short	0x0101


	//----- nvinfo : EIATTR_VRC_CTA_INIT_COUNT
	.align		4
        /*0054*/ 	.byte	0x02, 0x4a
	.zero		1
	.zero		1


	//----- nvinfo : EIATTR_EXIT_INSTR_OFFSETS
	.align		4
        /*0058*/ 	.byte	0x04, 0x1c
        /*005a*/ 	.short	(.L_41 - .L_40)


	//   ....[0]....
.L_40:
        /*005c*/ 	.word	0x000000c0


	//   ....[1]....
        /*0060*/ 	.word	0x00000a90


	//----- nvinfo : EIATTR_CBANK_PARAM_SIZE
	.align		4
.L_41:
        /*0064*/ 	.byte	0x03, 0x19
        /*0066*/ 	.short	0x001c


	//----- nvinfo : EIATTR_PARAM_CBANK
	.align		4
        /*0068*/ 	.byte	0x04, 0x0a
        /*006a*/ 	.short	(.L_43 - .L_42)
	.align		4
.L_42:
        /*006c*/ 	.word	index@(.nv.constant0._Z12matmul_naivePKfS0_Pfi)
        /*0070*/ 	.short	0x0380
        /*0072*/ 	.short	0x001c


	//----- nvinfo : EIATTR_SW_WAR
	.align		4
.L_43:
        /*0074*/ 	.byte	0x04, 0x36
        /*0076*/ 	.short	(.L_45 - .L_44)
.L_44:
        /*0078*/ 	.word	0x00000008
.L_45:


//--------------------- .nv.callgraph             --------------------------
	.section	.nv.callgraph,"",@"SHT_CUDA_CALLGRAPH"
	.align	4
	.sectionentsize	8
	.align		4
        /*0000*/ 	.word	0x00000000
	.align		4
        /*0004*/ 	.word	0xffffffff
	.align		4
        /*0008*/ 	.word	0x00000000
	.align		4
        /*000c*/ 	.word	0xfffffffe
	.align		4
        /*0010*/ 	.word	0x00000000
	.align		4
        /*0014*/ 	.word	0xfffffffd
	.align		4
        /*0018*/ 	.word	0x00000000
	.align		4
        /*001c*/ 	.word	0xfffffffc


//--------------------- .text._Z13matmul_tiled1PKfS0_Pfi --------------------------
	.section	.text._Z13matmul_tiled1PKfS0_Pfi,"ax",@progbits
	.align	128
        .global         _Z13matmul_tiled1PKfS0_Pfi
        .type           _Z13matmul_tiled1PKfS0_Pfi,@function
        .size           _Z13matmul_tiled1PKfS0_Pfi,(.L_x_33 - _Z13matmul_tiled1PKfS0_Pfi)
        .other          _Z13matmul_tiled1PKfS0_Pfi,@"STO_CUDA_ENTRY STV_DEFAULT"
_Z13matmul_tiled1PKfS0_Pfi:
.text._Z13matmul_tiled1PKfS0_Pfi:
[----:B------:R-:W-:Y:S01]  /*0000*/  LDC R1, c[0x0][0x37c] ;  /* 0x0000df00ff017b82 */ /* 0x000fe20000000800 */
[----:B------:R-:W0:Y:S01]  /*0010*/  LDCU UR4, c[0x0][0x398] ;  /* 0x00007300ff0477ac */ /* 0x000e220008000800 */
[----:B------:R-:W1:Y:S01]  /*0020*/  S2R R4, SR_TID.Y ;  /* 0x0000000000047919 */ /* 0x000e620000002200 */
[----:B------:R-:W-:Y:S01]  /*0030*/  IMAD.MOV.U32 R15, RZ, RZ, RZ ;  /* 0x000000ffff0f7224 */ /* 0x000fe200078e00ff */
[----:B------:R-:W2:Y:S01]  /*0040*/  LDCU.64 UR8, c[0x0][0x358] ;  /* 0x00006b00ff0877ac */ /* 0x000ea20008000a00 */
[----:B------:R-:W1:Y:S01]  /*0050*/  S2R R5, SR_CTAID.Y ;  /* 0x0000000000057919 */ /* 0x000e620000002600 */
[----:B------:R-:W3:Y:S01]  /*0060*/  S2R R3, SR_TID.X ;  /* 0x0000000000037919 */ /* 0x000ee20000002100 */
[----:B------:R-:W3:Y:S01]  /*0070*/  S2R R10, SR_CTAID.X ;  /* 0x00000000000a7919 */ /* 0x000ee20000002500 */
[----:B0-----:R-:W-:-:S04]  /*0080*/  MOV R12, UR4 ;  /* 0x00000004000c7c02 */ /* 0x001fc80008000f00 */
[----:B------:R-:W-:Y:S02]  /*0090*/  ISETP.GE.AND P0, PT, R12, 0x1, PT ;  /* 0x000000010c00780c */ /* 0x000fe40003f06270 */
[----:B-1----:R-:W-:Y:S01]  /*00a0*/  LEA R28, R5, R4, 0x4 ;  /* 0x00000004051c7211 */ /* 0x002fe200078e20ff */
[----:B---3--:R-:W-:-:S10]  /*00b0*/  IMAD R23, R10, 0x10, R3 ;  /* 0x000000100a177824 */ /* 0x008fd400078e0203 */
[----:B--2---:R-:W-:Y:S05]  /*00c0*/  @!P0 BRA `(.L_x_0) ;  /* 0x0000000c000c8947 */ /* 0x004fea0003800000 */
[----:B------:R-:W0:Y:S01]  /*00d0*/  S2UR UR6, SR_CgaCtaId ;  /* 0x00000000000679c3 */ /* 0x000e220000008800 */
[----:B------:R-:W-:Y:S01]  /*00e0*/  UMOV UR4, 0x400 ;  /* 0x0000040000047882 */ /* 0x000fe20000000000 */
[----:B------:R-:W-:Y:S01]  /*00f0*/  ISETP.GE.U32.AND P2, PT, R12, 0x9, PT ;  /* 0x000000090c00780c */ /* 0x000fe20003f46070 */
[----:B------:R-:W-:Y:S01]  /*0100*/  UIADD3 UR5, UPT, UPT, UR4, 0x200, URZ ;  /* 0x0000020004057890 */ /* 0x000fe2000fffe0ff */
[C---:B------:R-:W-:Y:S01]  /*0110*/  ISETP.GE.U32.AND P0, PT, R3.reuse, 0x8, PT ;  /* 0x000000080300780c */ /* 0x040fe20003f06070 */
[----:B------:R-:W-:Y:S01]  /*0120*/  IMAD R26, R28, R12, RZ ;  /* 0x0000000c1c1a7224 */ /* 0x000fe200078e02ff */
[C---:B------:R-:W-:Y:S01]  /*0130*/  ISETP.GE.U32.AND P1, PT, R4.reuse, 0x8, PT ;  /* 0x000000080400780c */ /* 0x040fe20003f26070 */
[----:B------:R-:W-:Y:S01]  /*0140*/  IMAD.MOV.U32 R15, RZ, RZ, RZ ;  /* 0x000000ffff0f7224 */ /* 0x000fe200078e00ff */
[----:B------:R-:W-:Y:S02]  /*0150*/  ISETP.LT.U32.AND P0, PT, R4, 0x10, !P0 ;  /* 0x000000100400780c */ /* 0x000fe40004701070 */
[----:B------:R-:W-:-:S02]  /*0160*/  ISETP.LT.U32.AND P1, PT, R3, 0x10, !P1 ;  /* 0x000000100300780c */ /* 0x000fc40004f21070 */
[-C--:B------:R-:W-:Y:S02]  /*0170*/  ISETP.LT.U32.AND P0, PT, R28, R12.reuse, P0 ;  /* 0x0000000c1c00720c */ /* 0x080fe40000701070 */
[----:B------:R-:W-:Y:S02]  /*0180*/  ISETP.LT.AND P1, PT, R23, R12, P1 ;  /* 0x0000000c1700720c */ /* 0x000fe40000f21270 */
[----:B------:R-:W-:Y:S01]  /*0190*/  IADD3 R0, PT, PT, R12, -0x1, RZ ;  /* 0xffffffff0c007810 */ /* 0x000fe20007ffe0ff */
[----:B0-----:R-:W-:Y:S02]  /*01a0*/  ULEA UR5, UR6, UR5, 0x18 ;  /* 0x0000000506057291 */ /* 0x001fe4000f8ec0ff */
[----:B------:R-:W-:-:S04]  /*01b0*/  ULEA UR4, UR6, UR4, 0x18 ;  /* 0x0000000406047291 */ /* 0x000fc8000f8ec0ff */
[C---:B------:R-:W-:Y:S02]  /*01c0*/  LEA R2, R3.reuse, UR5, 0x2 ;  /* 0x0000000503027c11 */ /* 0x040fe4000f8e10ff */
[C---:B------:R-:W-:Y:S01]  /*01d0*/  LEA R24, R4.reuse, UR4, 0x5 ;  /* 0x0000000404187c11 */ /* 0x040fe2000f8e28ff */
[----:B------:R-:W-:Y:S02]  /*01e0*/  UMOV UR4, URZ ;  /* 0x000000ff00047c82 */ /* 0x000fe40008000000 */
[----:B------:R-:W-:Y:S01]  /*01f0*/  IMAD R5, R4, 0x40, R2 ;  /* 0x0000004004057824 */ /* 0x000fe200078e0202 */
[----:B------:R-:W-:Y:S01]  /*0200*/  LEA R22, R3, R24, 0x2 ;  /* 0x0000001803167211 */ /* 0x000fe200078e10ff */
[----:B------:R-:W-:Y:S06]  /*0210*/  @!P2 BRA `(.L_x_1) ;  /* 0x0000000400f0a947 */ /* 0x000fec0003800000 */
[----:B------:R-:W0:Y:S01]  /*0220*/  LDCU.64 UR4, c[0x0][0x380] ;  /* 0x00007000ff0477ac */ /* 0x000e220008000a00 */
[-C--:B------:R-:W-:Y:S01]  /*0230*/  IADD3 R21, P2, PT, R26, R3.reuse, RZ ;  /* 0x000000031a157210 */ /* 0x080fe20007f5e0ff */
[CCC-:B------:R-:W-:Y:S01]  /*0240*/  IMAD R9, R4.reuse, R12.reuse, R3.reuse ;  /* 0x0000000c04097224 */ /* 0x1c0fe200078e0203 */
[----:B------:R-:W-:Y:S01]  /*0250*/  IADD3 R6, PT, PT, R4, 0x8, RZ ;  /* 0x0000000804067810 */ /* 0x000fe20007ffe0ff */
[----:B------:R-:W-:Y:S01]  /*0260*/  IMAD.MOV.U32 R15, RZ, RZ, RZ ;  /* 0x000000ffff0f7224 */ /* 0x000fe200078e00ff */
[-C--:B------:R-:W-:Y:S01]  /*0270*/  IADD3 R16, PT, PT, R26, R3.reuse, RZ ;  /* 0x000000031a107210 */ /* 0x080fe20007ffe0ff */
[----:B------:R-:W-:Y:S01]  /*0280*/  IMAD.X R8, RZ, RZ, RZ, P2 ;  /* 0x000000ffff087224 */ /* 0x000fe200010e06ff */
[----:B------:R-:W-:Y:S01]  /*0290*/  MOV R17, R3 ;  /* 0x0000000300117202 */ /* 0x000fe20000000f00 */
[----:B------:R-:W-:Y:S01]  /*02a0*/  IMAD R7, R6, R12, R3 ;  /* 0x0000000c06077224 */ /* 0x000fe200078e0203 */
[----:B------:R-:W-:Y:S01]  /*02b0*/  LEA R6, R10, R9, 0x4 ;  /* 0x000000090a067211 */ /* 0x000fe200078e20ff */
[----:B------:R-:W-:-:S02]  /*02c0*/  IMAD.MOV.U32 R19, RZ, RZ, R4 ;  /* 0x000000ffff137224 */ /* 0x000fc400078e0004 */
[----:B------:R-:W-:Y:S01]  /*02d0*/  IMAD R7, R10, 0x10, R7 ;  /* 0x000000100a077824 */ /* 0x000fe200078e0207 */
[----:B0-----:R-:W-:Y:S01]  /*02e0*/  LEA R18, P2, R21, UR4, 0x2 ;  /* 0x0000000415127c11 */ /* 0x001fe2000f8410ff */
[----:B------:R-:W-:-:S03]  /*02f0*/  UMOV UR4, 0x8 ;  /* 0x0000000800047882 */ /* 0x000fc60000000000 */
[----:B------:R-:W-:Y:S01]  /*0300*/  LEA.HI.X R21, R21, UR5, R8, 0x2, P2 ;  /* 0x0000000515157c11 */ /* 0x000fe200090f1408 */
[----:B------:R-:W0:Y:S01]  /*0310*/  LDCU UR5, c[0x0][0x398] ;  /* 0x00007300ff0577ac */ /* 0x000e220008000800 */
[----:B------:R-:W-:Y:S02]  /*0320*/  LEA.HI R8, R0, 0x1, RZ, 0x1d ;  /* 0x0000000100087811 */ /* 0x000fe400078fe8ff */
[----:B------:R-:W-:Y:S02]  /*0330*/  IADD3 R18, P2, PT, R18, 0x20, RZ ;  /* 0x0000002012127810 */ /* 0x000fe40007f5e0ff */
[----:B------:R-:W-:-:S03]  /*0340*/  LOP3.LUT R8, R8, 0x3ffffffe, RZ, 0xc0, !PT ;  /* 0x3ffffffe08087812 */ /* 0x000fc600078ec0ff */
[----:B------:R-:W-:Y:S01]  /*0350*/  IMAD.X R21, RZ, RZ, R21, P2 ;  /* 0x000000ffff157224 */ /* 0x000fe200010e0615 */
[----:B------:R-:W-:-:S07]  /*0360*/  IADD3 R20, PT, PT, -R8, RZ, RZ ;  /* 0x000000ff08147210 */ /* 0x000fce0007ffe1ff */
.L_x_18:
[----:B------:R-:W-:Y:S04]  /*0370*/  BSSY.RECONVERGENT B0, `(.L_x_2) ;  /* 0x000000b000007945 */ /* 0x000fe80003800200 */
[----:B------:R-:W-:Y:S05]  /*0380*/  @!P0 BRA `(.L_x_3) ;  /* 0x0000000000248947 */ /* 0x000fea0003800000 */
[----:B0-----:R-:W-:Y:S01]  /*0390*/  ISETP.GE.AND P2, PT, R17, UR5, PT ;  /* 0x0000000511007c0c */ /* 0x001fe2000bf46270 */
[----:B------:R-:W-:Y:S01]  /*03a0*/  BSSY.RECONVERGENT B1, `(.L_x_4) ;  /* 0x0000006000017945 */ /* 0x000fe20003800200 */
[----:B------:R-:W-:-:S11]  /*03b0*/  HFMA2 R9, -RZ, RZ, 0, 0 ;  /* 0x00000000ff097431 */ /* 0x000fd600000001ff */
[----:B------:R-:W-:Y:S05]  /*03c0*/  @P2 BRA `(.L_x_5) ;  /* 0x00000000000c2947 */ /* 0x000fea0003800000 */
[----:B------:R-:W0:Y:S02]  /*03d0*/  LDC.64 R8, c[0x0][0x380] ;  /* 0x0000e000ff087b82 */ /* 0x000e240000000a00 */
[----:B0-----:R-:W-:-:S06]  /*03e0*/  IMAD.WIDE.U32 R8, R16, 0x4, R8 ;  /* 0x0000000410087825 */ /* 0x001fcc00078e0008 */
[----:B------:R0:W5:Y:S02]  /*03f0*/  LDG.E R9, desc[UR8][R8.64] ;  /* 0x0000000808097981 */ /* 0x000164000c1e1900 */
.L_x_5:
[----:B------:R-:W-:Y:S05]  /*0400*/  BSYNC.RECONVERGENT B1 ;  /* 0x0000000000017941 */ /* 0x000fea0003800200 */
.L_x_4:
[----:B-----5:R1:W-:Y:S02]  /*0410*/  STS [R22], R9 ;  /* 0x0000000916007388 */ /* 0x0203e40000000800 */
.L_x_3:
[----:B0-----:R-:W-:Y:S05]  /*0420*/  BSYNC.RECONVERGENT B0 ;  /* 0x0000000000007941 */ /* 0x001fea0003800200 */
.L_x_2:
[----:B------:R-:W-:Y:S04]  /*0430*/  BSSY.RECONVERGENT B0, `(.L_x_6) ;  /* 0x000000b000007945 */ /* 0x000fe80003800200 */
[----:B------:R-:W-:Y:S05]  /*0440*/  @!P1 BRA `(.L_x_7) ;  /* 0x0000000000249947 */ /* 0x000fea0003800000 */
[----:B------:R-:W-:Y:S01]  /*0450*/  ISETP.GE.AND P2, PT, R19, UR5, PT ;  /* 0x0000000513007c0c */ /* 0x000fe2000bf46270 */
[----:B------:R-:W-:Y:S01]  /*0460*/  BSSY.RECONVERGENT B1, `(.L_x_8) ;  /* 0x0000006000017945 */ /* 0x000fe20003800200 */
[----:B------:R-:W-:-:S11]  /*0470*/  MOV R8, RZ ;  /* 0x000000ff00087202 */ /* 0x000fd60000000f00 */
[----:B------:R-:W-:Y:S05]  /*0480*/  @P2 BRA `(.L_x_9) ;  /* 0x00000000000c2947 */ /* 0x000fea0003800000 */
[----:B-1----:R-:W0:Y:S02]  /*0490*/  LDC.64 R8, c[0x0][0x388] ;  /* 0x0000e200ff087b82 */ /* 0x002e240000000a00 */
[----:B0-----:R-:W-:-:S06]  /*04a0*/  IMAD.WIDE R8, R6, 0x4, R8 ;  /* 0x0000000406087825 */ /* 0x001fcc00078e0208 */
[----:B------:R0:W5:Y:S02]  /*04b0*/  LDG.E R8, desc[UR8][R8.64] ;  /* 0x0000000808087981 */ /* 0x000164000c1e1900 */
.L_x_9:
[----:B------:R-:W-:Y:S05]  /*04c0*/  BSYNC.RECONVERGENT B1 ;  /* 0x0000000000017941 */ /* 0x000fea0003800200 */
.L_x_8:
[----:B-----5:R2:W-:Y:S02]  /*04d0*/  STS [R5], R8 ;  /* 0x0000000805007388 */ /* 0x0205e40000000800 */
.L_x_7:
[----:B------:R-:W-:Y:S05]  /*04e0*/  BSYNC.RECONVERGENT B0 ;  /* 0x0000000000007941 */ /* 0x000fea0003800200 */
.L_x_6:
[----:B------:R-:W-:Y:S06]  /*04f0*/  BAR.SYNC.DEFER_BLOCKING 0x0 ;  /* 0x0000000000007b1d */ /* 0x000fec0000010000 */
[----:B------:R-:W-:Y:S01]  /*0500*/  BSSY.RECONVERGENT B0, `(.L_x_10) ;  /* 0x000001f000007945 */ /* 0x000fe20003800200 */
[----:B------:R-:W-:Y:S04]  /*0510*/  LDS R12, [R2] ;  /* 0x00000000020c7984 */ /* 0x000fe80000000800 */
[----:B012---:R-:W0:Y:S04]  /*0520*/  LDS.128 R8, [R24] ;  /* 0x0000000018087984 */ /* 0x007e280000000c00 */
[----:B------:R-:W1:Y:S04]  /*0530*/  LDS R25, [R2+0x40] ;  /* 0x0000400002197984 */ /* 0x000e680000000800 */
[----:B------:R-:W2:Y:S01]  /*0540*/  LDS R13, [R2+0x80] ;  /* 0x00008000020d7984 */ /* 0x000ea20000000800 */
[----:B0-----:R-:W-:-:S03]  /*0550*/  FFMA R12, R8, R12, R15 ;  /* 0x0000000c080c7223 */ /* 0x001fc6000000000f */
[----:B------:R-:W0:Y:S01]  /*0560*/  LDS R8, [R2+0xc0] ;  /* 0x0000c00002087984 */ /* 0x000e220000000800 */
[----:B-1----:R-:W-:-:S03]  /*0570*/  FFMA R12, R25, R9, R12 ;  /* 0x00000009190c7223 */ /* 0x002fc6000000000c */
[----:B------:R-:W-:Y:S01]  /*0580*/  LDS R9, [R2+0x100] ;  /* 0x0001000002097984 */ /* 0x000fe20000000800 */
[----:B--2---:R-:W-:-:S03]  /*0590*/  FFMA R25, R13, R10, R12 ;  /* 0x0000000a0d197223 */ /* 0x004fc6000000000c */
[----:B------:R-:W1:Y:S01]  /*05a0*/  LDS.128 R12, [R24+0x10] ;  /* 0x00001000180c7984 */ /* 0x000e620000000c00 */
[----:B0-----:R-:W-:-:S03]  /*05b0*/  FFMA R11, R8, R11, R25 ;  /* 0x0000000b080b7223 */ /* 0x001fc60000000019 */
[----:B------:R-:W0:Y:S04]  /*05c0*/  LDS R25, [R2+0x140] ;  /* 0x0001400002197984 */ /* 0x000e280000000800 */
[----:B------:R-:W2:Y:S01]  /*05d0*/  LDS R8, [R2+0x180] ;  /* 0x0001800002087984 */ /* 0x000ea20000000800 */
[----:B-1----:R-:W-:-:S03]  /*05e0*/  FFMA R12, R12, R9, R11 ;  /* 0x000000090c0c7223 */ /* 0x002fc6000000000b */
[----:B------:R-:W1:Y:S01]  /*05f0*/  LDS R9, [R2+0x1c0] ;  /* 0x0001c00002097984 */ /* 0x000e620000000800 */
[----:B0-----:R-:W-:-:S04]  /*0600*/  FFMA R13, R25, R13, R12 ;  /* 0x0000000d190d7223 */ /* 0x001fc8000000000c */
[----:B--2---:R-:W-:-:S04]  /*0610*/  FFMA R8, R8, R14, R13 ;  /* 0x0000000e08087223 */ /* 0x004fc8000000000d */
[----:B-1----:R-:W-:Y:S01]  /*0620*/  FFMA R15, R9, R15, R8 ;  /* 0x0000000f090f7223 */ /* 0x002fe20000000008 */
[----:B------:R-:W-:Y:S06]  /*0630*/  BAR.SYNC.DEFER_BLOCKING 0x0 ;  /* 0x0000000000007b1d */ /* 0x000fec0000010000 */
[----:B------:R-:W-:Y:S05]  /*0640*/  @!P0 BRA `(.L_x_11) ;  /* 0x0000000000288947 */ /* 0x000fea0003800000 */
[----:B------:R-:W-:Y:S01]  /*0650*/  VIADD R8, R17, 0x8 ;  /* 0x0000000811087836 */ /* 0x000fe20000000000 */
[----:B------:R-:W-:Y:S01]  /*0660*/  BSSY.RECONVERGENT B1, `(.L_x_12) ;  /* 0x0000007000017945 */ /* 0x000fe20003800200 */
[----:B------:R-:W-:-:S03]  /*0670*/  HFMA2 R9, -RZ, RZ, 0, 0 ;  /* 0x00000000ff097431 */ /* 0x000fc600000001ff */
[----:B------:R-:W-:-:S13]  /*0680*/  ISETP.GE.AND P2, PT, R8, UR5, PT ;  /* 0x0000000508007c0c */ /* 0x000fda000bf46270 */
[----:B------:R-:W-:Y:S05]  /*0690*/  @P2 BRA `(.L_x_13) ;  /* 0x00000000000c2947 */ /* 0x000fea0003800000 */
[----:B------:R-:W-:Y:S01]  /*06a0*/  IMAD.MOV.U32 R9, RZ, RZ, R21 ;  /* 0x000000ffff097224 */ /* 0x000fe200078e0015 */
[----:B------:R-:W-:-:S05]  /*06b0*/  MOV R8, R18 ;  /* 0x0000001200087202 */ /* 0x000fca0000000f00 */
[----:B------:R0:W5:Y:S02]  /*06c0*/  LDG.E R9, desc[UR8][R8.64] ;  /* 0x0000000808097981 */ /* 0x000164000c1e1900 */
.L_x_13:
[----:B------:R-:W-:Y:S05]  /*06d0*/  BSYNC.RECONVERGENT B1 ;  /* 0x0000000000017941 */ /* 0x000fea0003800200 */
.L_x_12:
[----:B-----5:R1:W-:Y:S02]  /*06e0*/  STS [R22], R9 ;  /* 0x0000000916007388 */ /* 0x0203e40000000800 */
.L_x_11:
[----:B------:R-:W-:Y:S05]  /*06f0*/  BSYNC.RECONVERGENT B0 ;  /* 0x0000000000007941 */ /* 0x000fea0003800200 */
.L_x_10:
[----:B------:R-:W-:Y:S04]  /*0700*/  BSSY.RECONVERGENT B0, `(.L_x_14) ;  /* 0x000000c000007945 */ /* 0x000fe80003800200 */
[----:B------:R-:W-:Y:S05]  /*0710*/  @!P1 BRA `(.L_x_15) ;  /* 0x0000000000289947 */ /* 0x000fea0003800000 */
[----:B0-----:R-:W-:Y:S01]  /*0720*/  IADD3 R8, PT, PT, R19, 0x8, RZ ;  /* 0x0000000813087810 */ /* 0x001fe20007ffe0ff */
[----:B------:R-:W-:Y:S03]  /*0730*/  BSSY.RECONVERGENT B1, `(.L_x_16) ;  /* 0x0000007000017945 */ /* 0x000fe60003800200 */
[----:B------:R-:W-:Y:S02]  /*0740*/  ISETP.GE.AND P2, PT, R8, UR5, PT ;  /* 0x0000000508007c0c */ /* 0x000fe4000bf46270 */
[----:B------:R-:W-:-:S11]  /*0750*/  MOV R8, RZ ;  /* 0x000000ff00087202 */ /* 0x000fd60000000f00 */
[----:B------:R-:W-:Y:S05]  /*0760*/  @P2 BRA `(.L_x_17) ;  /* 0x00000000000c2947 */ /* 0x000fea0003800000 */
[----:B-1----:R-:W0:Y:S02]  /*0770*/  LDC.64 R8, c[0x0][0x388] ;  /* 0x0000e200ff087b82 */ /* 0x002e240000000a00 */
[----:B0-----:R-:W-:-:S06]  /*0780*/  IMAD.WIDE R8, R7, 0x4, R8 ;  /* 0x0000000407087825 */ /* 0x001fcc00078e0208 */
[----:B------:R0:W5:Y:S02]  /*0790*/  LDG.E R8, desc[UR8][R8.64] ;  /* 0x0000000808087981 */ /* 0x000164000c1e1900 */
.L_x_17:
[----:B------:R-:W-:Y:S05]  /*07a0*/  BSYNC.RECONVERGENT B1 ;  /* 0x0000000000017941 */ /* 0x000fea0003800200 */
.L_x_16:
[----:B-----5:R2:W-:Y:S02]  /*07b0*/  STS [R5], R8 ;  /* 0x0000000805007388 */ /* 0x0205e40000000800 */
.L_x_15:
[----:B------:R-:W-:Y:S05]  /*07c0*/  BSYNC.RECONVERGENT B0 ;  /* 0x0000000000007941 */ /* 0x000fea0003800200 */
.L_x_14:
[----:B------:R-:W-:Y:S01]  /*07d0*/  BAR.SYNC.DEFER_BLOCKING 0x0 ;  /* 0x0000000000007b1d */ /* 0x000fe20000010000 */
[----:B------:R-:W-:Y:S01]  /*07e0*/  VIADD R20, R20, 0x2 ;  /* 0x0000000214147836 */ /* 0x000fe20000000000 */
[----:B------:R-:W-:Y:S01]  /*07f0*/  IADD3 R18, P3, PT, R18, 0x40, RZ ;  /* 0x0000004012127810 */ /* 0x000fe20007f7e0ff */
[----:B------:R-:W-:Y:S01]  /*0800*/  UIADD3 UR4, UPT, UPT, UR4, 0x10, URZ ;  /* 0x0000001004047890 */ /* 0x000fe2000fffe0ff */
[----:B------:R-:W-:Y:S01]  /*0810*/  IADD3 R19, PT, PT, R19, 0x10, RZ ;  /* 0x0000001013137810 */ /* 0x000fe20007ffe0ff */
[----:B------:R-:W-:Y:S01]  /*0820*/  VIADD R16, R16, 0x10 ;  /* 0x0000001010107836 */ /* 0x000fe20000000000 */
[----:B------:R-:W-:Y:S02]  /*0830*/  ISETP.NE.AND P2, PT, R20, RZ, PT ;  /* 0x000000ff1400720c */ /* 0x000fe40003f45270 */
[----:B------:R-:W-:Y:S02]  /*0840*/  IADD3 R17, PT, PT, R17, 0x10, RZ ;  /* 0x0000001011117810 */ /* 0x000fe40007ffe0ff */
[----:B------:R-:W-:Y:S01]  /*0850*/  IADD3.X R21, PT, PT, RZ, R21, RZ, P3, !PT ;  /* 0x00000015ff157210 */ /* 0x000fe20001ffe4ff */
[----:B------:R-:W-:Y:S04]  /*0860*/  LDS R12, [R2] ;  /* 0x00000000020c7984 */ /* 0x000fe80000000800 */
[----:B012---:R-:W0:Y:S04]  /*0870*/  LDS.128 R8, [R24] ;  /* 0x0000000018087984 */ /* 0x007e280000000c00 */
[----:B------:R-:W1:Y:S04]  /*0880*/  LDS R25, [R2+0x40] ;  /* 0x0000400002197984 */ /* 0x000e680000000800 */
[----:B------:R-:W2:Y:S04]  /*0890*/  LDS R13, [R2+0x80] ;  /* 0x00008000020d7984 */ /* 0x000ea80000000800 */
[----:B------:R-:W-:Y:S01]  /*08a0*/  LDS R27, [R2+0x140] ;  /* 0x00014000021b7984 */ /* 0x000fe20000000800 */
[----:B0-----:R-:W-:-:S03]  /*08b0*/  FFMA R12, R8, R12, R15 ;  /* 0x0000000c080c7223 */ /* 0x001fc6000000000f */
[----:B------:R-:W0:Y:S01]  /*08c0*/  LDS R8, [R2+0xc0] ;  /* 0x0000c00002087984 */ /* 0x000e220000000800 */
[----:B-1----:R-:W-:-:S03]  /*08d0*/  FFMA R12, R25, R9, R12 ;  /* 0x00000009190c7223 */ /* 0x002fc6000000000c */
[----:B------:R-:W-:Y:S01]  /*08e0*/  LDS R9, [R2+0x100] ;  /* 0x0001000002097984 */ /* 0x000fe20000000800 */
[----:B--2---:R-:W-:-:S03]  /*08f0*/  FFMA R25, R13, R10, R12 ;  /* 0x0000000a0d197223 */ /* 0x004fc6000000000c */
[----:B------:R-:W1:Y:S01]  /*0900*/  LDS.128 R12, [R24+0x10] ;  /* 0x00001000180c7984 */ /* 0x000e620000000c00 */
[----:B0-----:R-:W-:-:S03]  /*0910*/  FFMA R25, R8, R11, R25 ;  /* 0x0000000b08197223 */ /* 0x001fc60000000019 */
[----:B------:R-:W0:Y:S01]  /*0920*/  LDS R11, [R2+0x180] ;  /* 0x00018000020b7984 */ /* 0x000e220000000800 */
[----:B-1----:R-:W-:-:S03]  /*0930*/  FFMA R8, R12, R9, R25 ;  /* 0x000000090c087223 */ /* 0x002fc60000000019 */
[----:B------:R-:W1:Y:S01]  /*0940*/  LDS R9, [R2+0x1c0] ;  /* 0x0001c00002097984 */ /* 0x000e620000000800 */
[----:B------:R-:W2:Y:S01]  /*0950*/  LDC R12, c[0x0][0x398] ;  /* 0x0000e600ff0c7b82 */ /* 0x000ea20000000800 */
[----:B------:R-:W-:Y:S01]  /*0960*/  FFMA R8, R27, R13, R8 ;  /* 0x0000000d1b087223 */ /* 0x000fe20000000008 */
[C---:B--2---:R-:W-:Y:S01]  /*0970*/  LEA R7, R12.reuse, R7, 0x4 ;  /* 0x000000070c077211 */ /* 0x044fe200078e20ff */
[----:B------:R-:W-:Y:S02]  /*0980*/  IMAD R6, R12, 0x10, R6 ;  /* 0x000000100c067824 */ /* 0x000fe400078e0206 */
[----:B0-----:R-:W-:-:S04]  /*0990*/  FFMA R8, R11, R14, R8 ;  /* 0x0000000e0b087223 */ /* 0x001fc80000000008 */
[----:B-1----:R-:W-:Y:S01]  /*09a0*/  FFMA R15, R9, R15, R8 ;  /* 0x0000000f090f7223 */ /* 0x002fe20000000008 */
[----:B------:R-:W-:Y:S06]  /*09b0*/  BAR.SYNC.DEFER_BLOCKING 0x0 ;  /* 0x0000000000007b1d */ /* 0x000fec0000010000 */
[----:B------:R-:W-:Y:S05]  /*09c0*/  @P2 BRA `(.L_x_18) ;  /* 0xfffffff800682947 */ /* 0x000fea000383ffff */
[----:B------:R-:W-:-:S12]  /*09d0*/  UIADD3 UR4, UPT, UPT, UR4, -0x8, URZ ;  /* 0xfffffff804047890 */ /* 0x000fd8000fffe0ff */
.L_x_1:
[----:B------:R-:W-:-:S13]  /*09e0*/  LOP3.LUT P2, RZ, R0, 0x8, RZ, 0xc0, !PT ;  /* 0x0000000800ff7812 */ /* 0x000fda000784c0ff */
[----:B------:R-:W-:Y:S05]  /*09f0*/  @P2 BRA `(.L_x_0) ;  /* 0x0000000000c02947 */ /* 0x000fea0003800000 */
[----:B------:R-:W-:Y:S04]  /*0a00*/  BSSY.RECONVERGENT B0, `(.L_x_19) ;  /* 0x000000d000007945 */ /* 0x000fe80003800200 */
[----:B------:R-:W-:Y:S05]  /*0a10*/  @!P0 BRA `(.L_x_20) ;  /* 0x00000000002c8947 */ /* 0x000fea0003800000 */
[----:B------:R-:W-:Y:S01]  /*0a20*/  IADD3 R3, PT, PT, R3, UR4, RZ ;  /* 0x0000000403037c10 */ /* 0x000fe2000fffe0ff */
[----:B------:R-:W-:Y:S01]  /*0a30*/  BSSY.RECONVERGENT B1, `(.L_x_21) ;  /* 0x0000008000017945 */ /* 0x000fe20003800200 */
[----:B------:R-:W-:Y:S02]  /*0a40*/  HFMA2 R7, -RZ, RZ, 0, 0 ;  /* 0x00000000ff077431 */ /* 0x000fe400000001ff */
[----:B------:R-:W-:-:S13]  /*0a50*/  ISETP.GE.AND P0, PT, R3, R12, PT ;  /* 0x0000000c0300720c */ /* 0x000fda0003f06270 */
[----:B------:R-:W-:Y:S05]  /*0a60*/  @P0 BRA `(.L_x_22) ;  /* 0x0000000000100947 */ /* 0x000fea0003800000 */
[----:B------:R-:W0:Y:S01]  /*0a70*/  LDC.64 R6, c[0x0][0x380] ;  /* 0x0000e000ff067b82 */ /* 0x000e220000000a00 */
[----:B------:R-:W-:-:S04]  /*0a80*/  IMAD.IADD R3, R26, 0x1, R3 ;  /* 0x000000011a037824 */ /* 0x000fc800078e0203 */
[----:B0-----:R-:W-:-:S06]  /*0a90*/  IMAD.WIDE.U32 R6, R3, 0x4, R6 ;  /* 0x0000000403067825 */ /* 0x001fcc00078e0006 */
[----:B------:R0:W5:Y:S02]  /*0aa0*/  LDG.E R7, desc[UR8][R6.64] ;  /* 0x0000000806077981 */ /* 0x000164000c1e1900 */
.L_x_22:
[----:B------:R-:W-:Y:S05]  /*0ab0*/  BSYNC.RECONVERGENT B1 ;  /* 0x0000000000017941 */ /* 0x000fea0003800200 */
.L_x_21:
[----:B-----5:R1:W-:Y:S02]  /*0ac0*/  STS [R22], R7 ;  /* 0x0000000716007388 */ /* 0x0203e40000000800 */
.L_x_20:
[----:B------:R-:W-:Y:S05]  /*0ad0*/  BSYNC.RECONVERGENT B0 ;  /* 0x0000000000007941 */ /* 0x000fea0003800200 */
.L_x_19:
[----:B------:R-:W-:Y:S04]  /*0ae0*/  BSSY.RECONVERGENT B0, `(.L_x_23) ;  /* 0x000000d000007945 */ /* 0x000fe80003800200 */
[----:B------:R-:W-:Y:S05]  /*0af0*/  @!P1 BRA `(.L_x_24) ;  /* 0x00000000002c9947 */ /* 0x000fea0003800000 */
[----:B------:R-:W-:Y:S01]  /*0b00*/  IADD3 R3, PT, PT, R4, UR4, RZ ;  /* 0x0000000404037c10 */ /* 0x000fe2000fffe0ff */
[----:B------:R-:W-:Y:S01]  /*0b10*/  BSSY.RECONVERGENT B1, `(.L_x_25) ;  /* 0x0000008000017945 */ /* 0x000fe20003800200 */
[----:B0-----:R-:W-:Y:S02]  /*0b20*/  MOV R6, RZ ;  /* 0x000000ff00067202 */ /* 0x001fe40000000f00 */
[----:B------:R-:W-:-:S13]  /*0b30*/  ISETP.GE.AND P0, PT, R3, R12, PT ;  /* 0x0000000c0300720c */ /* 0x000fda0003f06270 */
[----:B------:R-:W-:Y:S05]  /*0b40*/  @P0 BRA `(.L_x_26) ;  /* 0x0000000000100947 */ /* 0x000fea0003800000 */
[----:B-1----:R-:W0:Y:S01]  /*0b50*/  LDC.64 R6, c[0x0][0x388] ;  /* 0x0000e200ff067b82 */ /* 0x002e220000000a00 */
[----:B------:R-:W-:-:S04]  /*0b60*/  IMAD R3, R3, R12, R23 ;  /* 0x0000000c03037224 */ /* 0x000fc800078e0217 */
[----:B0-----:R-:W-:-:S06]  /*0b70*/  IMAD.WIDE R6, R3, 0x4, R6 ;  /* 0x0000000403067825 */ /* 0x001fcc00078e0206 */
[----:B------:R0:W5:Y:S02]  /*0b80*/  LDG.E R6, desc[UR8][R6.64] ;  /* 0x0000000806067981 */ /* 0x000164000c1e1900 */
.L_x_26:
[----:B------:R-:W-:Y:S05]  /*0b90*/  BSYNC.RECONVERGENT B1 ;  /* 0x0000000000017941 */ /* 0x000fea0003800200 */
.L_x_25:
[----:B-----5:R2:W-:Y:S02]  /*0ba0*/  STS [R5], R6 ;  /* 0x0000000605007388 */ /* 0x0205e40000000800 */
.L_x_24:
[----:B------:R-:W-:Y:S05]  /*0bb0*/  BSYNC.RECONVERGENT B0 ;  /* 0x0000000000007941 */ /* 0x000fea0003800200 */
.L_x_23:
[----:B------:R-:W-:Y:S06]  /*0bc0*/  BAR.SYNC.DEFER_BLOCKING 0x0 ;  /* 0x0000000000007b1d */ /* 0x000fec0000010000 */
[----:B------:R-:W-:Y:S04]  /*0bd0*/  LDS R0, [R2] ;  /* 0x0000000002007984 */ /* 0x000fe80000000800 */
[----:B012---:R-:W0:Y:S04]  /*0be0*/  LDS.128 R4, [R24] ;  /* 0x0000000018047984 */ /* 0x007e280000000c00 */
[----:B------:R-:W1:Y:S04]  /*0bf0*/  LDS R3, [R2+0x40] ;  /* 0x0000400002037984 */ /* 0x000e680000000800 */
[----:B------:R-:W2:Y:S04]  /*0c00*/  LDS R14, [R2+0x80] ;  /* 0x00008000020e7984 */ /* 0x000ea80000000800 */
[----:B------:R-:W3:Y:S04]  /*0c10*/  LDS R13, [R2+0xc0] ;  /* 0x0000c000020d7984 */ /* 0x000ee80000000800 */
[----:B------:R-:W-:Y:S04]  /*0c20*/  LDS R16, [R2+0x100] ;  /* 0x0001000002107984 */ /* 0x000fe80000000800 */
[----:B------:R-:W4:Y:S04]  /*0c30*/  LDS.128 R8, [R24+0x10] ;  /* 0x0000100018087984 */ /* 0x000f280000000c00 */
[----:B------:R-:W5:Y:S04]  /*0c40*/  LDS R17, [R2+0x140] ;  /* 0x0001400002117984 */ /* 0x000f680000000800 */
[----:B------:R-:W5:Y:S04]  /*0c50*/  LDS R18, [R2+0x180] ;  /* 0x0001800002127984 */ /* 0x000f680000000800 */
[----:B------:R-:W5:Y:S01]  /*0c60*/  LDS R19, [R2+0x1c0] ;  /* 0x0001c00002137984 */ /* 0x000f620000000800 */
[----:B0-----:R-:W-:-:S04]  /*0c70*/  FFMA R0, R4, R0, R15 ;  /* 0x0000000004007223 */ /* 0x001fc8000000000f */
[----:B-1----:R-:W-:-:S04]  /*0c80*/  FFMA R3, R3, R5, R0 ;  /* 0x0000000503037223 */ /* 0x002fc80000000000 */
[----:B--2---:R-:W-:-:S04]  /*0c90*/  FFMA R6, R14, R6, R3 ;  /* 0x000000060e067223 */ /* 0x004fc80000000003 */
[----:B---3--:R-:W-:-:S04]  /*0ca0*/  FFMA R7, R13, R7, R6 ;  /* 0x000000070d077223 */ /* 0x008fc80000000006 */
[----:B----4-:R-:W-:-:S04]  /*0cb0*/  FFMA R8, R8, R16, R7 ;  /* 0x0000001008087223 */ /* 0x010fc80000000007 */
[----:B-----5:R-:W-:-:S04]  /*0cc0*/  FFMA R9, R17, R9, R8 ;  /* 0x0000000911097223 */ /* 0x020fc80000000008 */
[----:B------:R-:W-:-:S04]  /*0cd0*/  FFMA R10, R18, R10, R9 ;  /* 0x0000000a120a7223 */ /* 0x000fc80000000009 */
[----:B------:R-:W-:Y:S01]  /*0ce0*/  FFMA R15, R19, R11, R10 ;  /* 0x0000000b130f7223 */ /* 0x000fe2000000000a */
[----:B------:R-:W-:Y:S06]  /*0cf0*/  BAR.SYNC.DEFER_BLOCKING 0x0 ;  /* 0x0000000000007b1d */ /* 0x000fec0000010000 */
.L_x_0:
[----:B------:R-:W-:-:S04]  /*0d00*/  VIMNMX R3, PT, PT, R28, R23, !PT ;  /* 0x000000171c037248 */ /* 0x000fc80007fe0100 */
[----:B------:R-:W-:-:S13]  /*0d10*/  ISETP.GE.AND P0, PT, R3, R12, PT ;  /* 0x0000000c0300720c */ /* 0x000fda0003f06270 */
[----:B------:R-:W-:Y:S05]  /*0d20*/  @P0 EXIT ;  /* 0x000000000000094d */ /* 0x000fea0003800000 */
[----:B------:R-:W0:Y:S01]  /*0d30*/  LDC.64 R2, c[0x0][0x390] ;  /* 0x0000e400ff027b82 */ /* 0x000e220000000a00 */
[----:B------:R-:W-:-:S04]  /*0d40*/  IMAD R23, R28, R12, R23 ;  /* 0x0000000c1c177224 */ /* 0x000fc800078e0217 */
[----:B0-----:R-:W-:-:S05]  /*0d50*/  IMAD.WIDE R2, R23, 0x4, R2 ;  /* 0x0000000417027825 */ /* 0x001fca00078e0202 */
[----:B------:R-:W-:Y:S01]  /*0d60*/  STG.E desc[UR8][R2.64], R15 ;  /* 0x0000000f02007986 */ /* 0x000fe2000c101908 */
[----:B------:R-:W-:Y:S05]  /*0d70*/  EXIT ;  /* 0x000000000000794d */ /* 0x000fea0003800000 */
.L_x_27:
[----:B------:R-:W-:-:S00]  /*0d80*/  BRA `(.L_x_27) ;  /* 0xfffffffc00fc7947 */ /* 0x000fc0000383ffff */
[----:B------:R-:W-:-:S00]  /*0d90*/  NOP ;  /* 0x0000000000007918 */ /* 0x000fc00000000000 */
        /* <DEDUP_REMOVED lines=14> */
.L_x_33:


//--------------------- .text._Z12matmul_naivePKfS0_Pfi --------------------------
	.section	.text._Z12matmul_naivePKfS0_Pfi,"ax",@progbits
	.align	128
        .global         _Z12matmul_naivePKfS0_Pfi
        .type           _Z12matmul_naivePKfS0_Pfi,@function
        .size           _Z12matmul_naivePKfS0_Pfi,(.L_x_34 - _Z12matmul_naivePKfS0_Pfi)
        .other          _Z12matmul_naivePKfS0_Pfi,@"STO_CUDA_ENTRY STV_DEFAULT"
_Z12matmul_naivePKfS0_Pfi:
.text._Z12matmul_naivePKfS0_Pfi:
[----:B------:R-:W-:Y:S01]  /*0000*/  LDC R1, c[0x0][0x37c] ;  /* 0x0000df00ff017b82 */ /* 0x000fe20000000800 */
[----:B------:R-:W0:Y:S07]  /*0010*/  S2R R0, SR_TID.Y ;  /* 0x0000000000007919 */ /* 0x000e2e0000002200 */
[----:B------:R-:W0:Y:S01]  /*0020*/  S2UR UR4, SR_CTAID.Y ;  /* 0x00000000000479c3 */ /* 0x000e220000002600 */
[----:B------:R-:W1:Y:S01]  /*0030*/  LDCU UR20, c[0x0][0x398] ;  /* 0x00007300ff1477ac */ /* 0x000e620008000800 */
[----:B------:R-:W2:Y:S06]  /*0040*/  S2R R3, SR_TID.X ;  /* 0x0000000000037919 */ /* 0x000eac0000002100 */
[----:B------:R-:W0:Y:S08]  /*0050*/  LDC R13, c[0x0][0x364] ;  /* 0x0000d900ff0d7b82 */ /* 0x000e300000000800 */
[----:B------:R-:W2:Y:S08]  /*0060*/  S2UR UR5, SR_CTAID.X ;  /* 0x00000000000579c3 */ /* 0x000eb00000002500 */
[----:B------:R-:W2:Y:S01]  /*0070*/  LDC R2, c[0x0][0x360] ;  /* 0x0000d800ff027b82 */ /* 0x000ea20000000800 */
[----:B0-----:R-:W-:-:S02]  /*0080*/  IMAD R13, R13, UR4, R0 ;  /* 0x000000040d0d7c24 */ /* 0x001fc4000f8e0200 */
[----:B--2---:R-:W-:-:S05]  /*0090*/  IMAD R0, R2, UR5, R3 ;  /* 0x0000000502007c24 */ /* 0x004fca000f8e0203 */
[----:B------:R-:W-:-:S04]  /*00a0*/  VIMNMX R2, PT, PT, R13, R0, !PT ;  /* 0x000000000d027248 */ /* 0x000fc80007fe0100 */
[----:B-1----:R-:W-:-:S13]  /*00b0*/  ISETP.GE.AND P0, PT, R2, UR20, PT ;  /* 0x0000001402007c0c */ /* 0x002fda000bf06270 */
[----:B------:R-:W-:Y:S05]  /*00c0*/  @P0 EXIT ;  /* 0x000000000000094d */ /* 0x000fea0003800000 */
[----:B------:R-:W-:Y:S01]  /*00d0*/  UISETP.GE.U32.AND UP0, UPT, UR20, 0x8, UPT ;  /* 0x000000081400788c */ /* 0x000fe2000bf06070 */
[----:B------:R-:W-:Y:S02]  /*00e0*/  HFMA2 R12, -RZ, RZ, 0, 0 ;  /* 0x00000000ff0c7431 */ /* 0x000fe400000001ff */
[----:B------:R-:W-:Y:S01]  /*00f0*/  IMAD R13, R13, UR20, RZ ;  /* 0x000000140d0d7c24 */ /* 0x000fe2000f8e02ff */
[----:B------:R-:W-:Y:S01]  /*0100*/  UMOV UR4, URZ ;  /* 0x000000ff00047c82 */ /* 0x000fe20008000000 */
[----:B------:R-:W0:Y:S04]  /*0110*/  LDCU.64 UR18, c[0x0][0x358] ;  /* 0x00006b00ff1277ac */ /* 0x000e280008000a00 */
[----:B------:R-:W-:Y:S05]  /*0120*/  BRA.U !UP0, `(.L_x_28) ;  /* 0x0000000508047547 */ /* 0x000fea000b800000 */
[----:B------:R-:W1:Y:S01]  /*0130*/  LDCU.128 UR24, c[0x0][0x380] ;  /* 0x00007000ff1877ac */ /* 0x000e620008000c00 */
[----:B------:R-:W-:Y:S02]  /*0140*/  MOV R12, RZ ;  /* 0x000000ff000c7202 */ /* 0x000fe40000000f00 */
[----:B------:R-:W-:Y:S01]  /*0150*/  MOV R14, R0 ;  /* 0x00000000000e7202 */ /* 0x000fe20000000f00 */
[----:B------:R-:W-:-:S04]  /*0160*/  ULOP3.LUT UR4, UR20, 0x7ffffff8, URZ, 0xc0, !UPT ;  /* 0x7ffffff814047892 */ /* 0x000fc8000f8ec0ff */
[----:B------:R-:W-:Y:S01]  /*0170*/  UIADD3 UR5, UPT, UPT, -UR4, URZ, URZ ;  /* 0x000000ff04057290 */ /* 0x000fe2000fffe1ff */
[----:B-1----:R-:W-:Y:S01]  /*0180*/  MOV R2, UR24 ;  /* 0x0000001800027c02 */ /* 0x002fe20008000f00 */
[----:B------:R-:W-:Y:S01]  /*0190*/  UIMAD.WIDE UR6, UR20, 0x8, UR26 ;  /* 0x00000008140678a5 */ /* 0x000fe2000f8e021a */
[----:B------:R-:W-:Y:S01]  /*01a0*/  MOV R3, UR25 ;  /* 0x0000001900037c02 */ /* 0x000fe20008000f00 */
[----:B------:R-:W-:Y:S02]  /*01b0*/  UIMAD.WIDE UR8, UR20, 0xc, UR26 ;  /* 0x0000000c140878a5 */ /* 0x000fe4000f8e021a */
[----:B------:R-:W-:Y:S01]  /*01c0*/  UIMAD.WIDE UR10, UR20, 0x10, UR26 ;  /* 0x00000010140a78a5 */ /* 0x000fe2000f8e021a */
[----:B------:R-:W-:Y:S01]  /*01d0*/  IMAD.WIDE.U32 R2, R13, 0x4, R2 ;  /* 0x000000040d027825 */ /* 0x000fe200078e0002 */
[----:B------:R-:W-:Y:S02]  /*01e0*/  UIMAD.WIDE UR12, UR20, 0x14, UR26 ;  /* 0x00000014140c78a5 */ /* 0x000fe4000f8e021a */
[----:B------:R-:W-:Y:S01]  /*01f0*/  UIMAD.WIDE UR14, UR20, 0x18, UR26 ;  /* 0x00000018140e78a5 */ /* 0x000fe2000f8e021a */
[----:B------:R-:W-:Y:S01]  /*0200*/  IADD3 R2, P0, PT, R2, 0x10, RZ ;  /* 0x0000001002027810 */ /* 0x000fe20007f1e0ff */
[----:B------:R-:W-:-:S03]  /*0210*/  UIMAD.WIDE UR16, UR20, 0x1c, UR26 ;  /* 0x0000001c141078a5 */ /* 0x000fc6000f8e021a */
[----:B------:R-:W-:-:S09]  /*0220*/  IADD3.X R3, PT, PT, RZ, R3, RZ, P0, !PT ;  /* 0x00000003ff037210 */ /* 0x000fd200007fe4ff */
.L_x_29:
[----:B------:R-:W-:Y:S01]  /*0230*/  UIMAD.WIDE UR22, UR20, 0x4, UR26 ;  /* 0x00000004141678a5 */ /* 0x000fe2000f8e021a */
[----:B------:R-:W-:Y:S02]  /*0240*/  IMAD.MOV.U32 R23, RZ, RZ, 0x4 ;  /* 0x00000004ff177424 */ /* 0x000fe400078e00ff */
[----:B------:R-:W-:Y:S01]  /*0250*/  HFMA2 R11, -RZ, RZ, 0, 2.384185791015625e-07 ;  /* 0x00000004ff0b7431 */ /* 0x000fe200000001ff */
[----:B------:R-:W-:Y:S01]  /*0260*/  MOV R25, 0x4 ;  /* 0x0000000400197802 */ /* 0x000fe20000000f00 */
[----:B0-----:R-:W2:Y:S01]  /*0270*/  LDG.E R21, desc[UR18][R2.64+-0x10] ;  /* 0xfffff01202157981 */ /* 0x001ea2000c1e1900 */
[C---:B------:R-:W-:Y:S01]  /*0280*/  IMAD.WIDE R22, R14.reuse, R23, UR26 ;  /* 0x0000001a0e167e25 */ /* 0x040fe2000f8e0217 */
[----:B------:R-:W-:Y:S02]  /*0290*/  MOV R8, UR22 ;  /* 0x0000001600087c02 */ /* 0x000fe40008000f00 */
[----:B------:R-:W-:Y:S01]  /*02a0*/  MOV R9, UR23 ;  /* 0x0000001700097c02 */ /* 0x000fe20008000f00 */
[----:B------:R-:W3:Y:S02]  /*02b0*/  LDG.E R19, desc[UR18][R2.64+-0xc] ;  /* 0xfffff41202137981 */ /* 0x000ee4000c1e1900 */
[----:B------:R-:W-:-:S02]  /*02c0*/  IMAD.WIDE R8, R14, 0x4, R8 ;  /* 0x000000040e087825 */ /* 0x000fc400078e0208 */
[----:B------:R-:W2:Y:S01]  /*02d0*/  LDG.E R22, desc[UR18][R22.64] ;  /* 0x0000001216167981 */ /* 0x000ea2000c1e1900 */
[----:B------:R-:W-:Y:S01]  /*02e0*/  MOV R5, 0x4 ;  /* 0x0000000400057802 */ /* 0x000fe20000000f00 */
[C---:B------:R-:W-:Y:S02]  /*02f0*/  IMAD.WIDE R24, R14.reuse, R25, UR6 ;  /* 0x000000060e187e25 */ /* 0x040fe4000f8e0219 */
[----:B------:R0:W3:Y:S02]  /*0300*/  LDG.E R20, desc[UR18][R8.64] ;  /* 0x0000001208147981 */ /* 0x0000e4000c1e1900 */
[----:B------:R-:W-:Y:S02]  /*0310*/  IMAD.WIDE R10, R14, R11, UR8 ;  /* 0x000000080e0a7e25 */ /* 0x000fe4000f8e020b */
[----:B------:R-:W4:Y:S04]  /*0320*/  LDG.E R18, desc[UR18][R24.64] ;  /* 0x0000001218127981 */ /* 0x000f28000c1e1900 */
[----:B------:R-:W4:Y:S01]  /*0330*/  LDG.E R17, desc[UR18][R2.64+-0x8] ;  /* 0xfffff81202117981 */ /* 0x000f22000c1e1900 */
[----:B0-----:R-:W-:-:S02]  /*0340*/  HFMA2 R9, -RZ, RZ, 0, 2.384185791015625e-07 ;  /* 0x00000004ff097431 */ /* 0x001fc400000001ff */
[----:B------:R-:W-:Y:S01]  /*0350*/  IMAD.MOV.U32 R7, RZ, RZ, 0x4 ;  /* 0x00000004ff077424 */ /* 0x000fe200078e00ff */
[----:B------:R0:W5:Y:S01]  /*0360*/  LDG.E R16, desc[UR18][R10.64] ;  /* 0x000000120a107981 */ /* 0x000162000c1e1900 */
[----:B------:R-:W-:-:S03]  /*0370*/  IMAD.WIDE R4, R14, R5, UR10 ;  /* 0x0000000a0e047e25 */ /* 0x000fc6000f8e0205 */
[----:B------:R-:W5:Y:S01]  /*0380*/  LDG.E R15, desc[UR18][R2.64+-0x4] ;  /* 0xfffffc12020f7981 */ /* 0x000f62000c1e1900 */
[C---:B------:R-:W-:Y:S01]  /*0390*/  IMAD.WIDE R6, R14.reuse, R7, UR12 ;  /* 0x0000000c0e067e25 */ /* 0x040fe2000f8e0207 */
[----:B------:R-:W-:Y:S02]  /*03a0*/  MOV R27, 0x4 ;  /* 0x00000004001b7802 */ /* 0x000fe40000000f00 */
[----:B------:R1:W5:Y:S01]  /*03b0*/  LDG.E R4, desc[UR18][R4.64] ;  /* 0x0000001204047981 */ /* 0x000362000c1e1900 */
[----:B------:R-:W-:-:S03]  /*03c0*/  IMAD.WIDE R8, R14, R9, UR14 ;  /* 0x0000000e0e087e25 */ /* 0x000fc6000f8e0209 */
[----:B------:R-:W5:Y:S01]  /*03d0*/  LDG.E R23, desc[UR18][R2.64] ;  /* 0x0000001202177981 */ /* 0x000f62000c1e1900 */
[----:B0-----:R-:W-:-:S03]  /*03e0*/  IMAD.WIDE R10, R14, R27, UR16 ;  /* 0x000000100e0a7e25 */ /* 0x001fc6000f8e021b */
[----:B------:R-:W5:Y:S04]  /*03f0*/  LDG.E R7, desc[UR18][R6.64] ;  /* 0x0000001206077981 */ /* 0x000f68000c1e1900 */
[----:B------:R-:W5:Y:S04]  /*0400*/  LDG.E R24, desc[UR18][R2.64+0x4] ;  /* 0x0000041202187981 */ /* 0x000f68000c1e1900 */
[----:B------:R-:W5:Y:S04]  /*0410*/  LDG.E R8, desc[UR18][R8.64] ;  /* 0x0000001208087981 */ /* 0x000f68000c1e1900 */
[----:B------:R-:W5:Y:S04]  /*0420*/  LDG.E R25, desc[UR18][R2.64+0x8] ;  /* 0x0000081202197981 */ /* 0x000f68000c1e1900 */
[----:B------:R-:W5:Y:S04]  /*0430*/  LDG.E R10, desc[UR18][R10.64] ;  /* 0x000000120a0a7981 */ /* 0x000f68000c1e1900 */
[----:B------:R0:W5:Y:S01]  /*0440*/  LDG.E R27, desc[UR18][R2.64+0xc] ;  /* 0x00000c12021b7981 */ /* 0x000162000c1e1900 */
[----:B------:R-:W-:-:S04]  /*0450*/  UIADD3 UR5, UPT, UPT, UR5, 0x8, URZ ;  /* 0x0000000805057890 */ /* 0x000fc8000fffe0ff */
[----:B------:R-:W-:Y:S01]  /*0460*/  UISETP.NE.AND UP0, UPT, UR5, URZ, UPT ;  /* 0x000000ff0500728c */ /* 0x000fe2000bf05270 */
[----:B-1----:R-:W-:Y:S02]  /*0470*/  MOV R5, UR20 ;  /* 0x0000001400057c02 */ /* 0x002fe40008000f00 */
[----:B0-----:R-:W-:Y:S02]  /*0480*/  IADD3 R2, P0, PT, R2, 0x20, RZ ;  /* 0x0000002002027810 */ /* 0x001fe40007f1e0ff */
[----:B------:R-:W-:Y:S02]  /*0490*/  LEA R14, R5, R14, 0x3 ;  /* 0x0000000e050e7211 */ /* 0x000fe400078e18ff */
[----:B------:R-:W-:Y:S01]  /*04a0*/  IADD3.X R3, PT, PT, RZ, R3, RZ, P0, !PT ;  /* 0x00000003ff037210 */ /* 0x000fe200007fe4ff */
[----:B--2---:R-:W-:-:S04]  /*04b0*/  FFMA R22, R21, R22, R12 ;  /* 0x0000001615167223 */ /* 0x004fc8000000000c */
[----:B---3--:R-:W-:-:S04]  /*04c0*/  FFMA R20, R19, R20, R22 ;  /* 0x0000001413147223 */ /* 0x008fc80000000016 */
[----:B----4-:R-:W-:-:S04]  /*04d0*/  FFMA R18, R17, R18, R20 ;  /* 0x0000001211127223 */ /* 0x010fc80000000014 */
[----:B-----5:R-:W-:-:S04]  /*04e0*/  FFMA R16, R15, R16, R18 ;  /* 0x000000100f107223 */ /* 0x020fc80000000012 */
[----:B------:R-:W-:-:S04]  /*04f0*/  FFMA R23, R23, R4, R16 ;  /* 0x0000000417177223 */ /* 0x000fc80000000010 */
[----:B------:R-:W-:-:S04]  /*0500*/  FFMA R24, R24, R7, R23 ;  /* 0x0000000718187223 */ /* 0x000fc80000000017 */
[----:B------:R-:W-:-:S04]  /*0510*/  FFMA R8, R25, R8, R24 ;  /* 0x0000000819087223 */ /* 0x000fc80000000018 */
[----:B------:R-:W-:Y:S01]  /*0520*/  FFMA R12, R27, R10, R8 ;  /* 0x0000000a1b0c7223 */ /* 0x000fe20000000008 */
[----:B------:R-:W-:Y:S06]  /*0530*/  BRA.U UP0, `(.L_x_29) ;  /* 0xfffffffd003c7547 */ /* 0x000fec000b83ffff */
.L_x_28:
[----:B------:R-:W-:-:S04]  /*0540*/  ULOP3.LUT UR6, UR20, 0x7, URZ, 0xc0, !UPT ;  /* 0x0000000714067892 */ /* 0x000fc8000f8ec0ff */
[----:B------:R-:W-:-:S09]  /*0550*/  UISETP.NE.AND UP0, UPT, UR6, URZ, UPT ;  /* 0x000000ff0600728c */ /* 0x000fd2000bf05270 */
[----:B------:R-:W-:Y:S05]  /*0560*/  BRA.U !UP0, `(.L_x_30) ;  /* 0x0000000508387547 */ /* 0x000fea000b800000 */
[----:B------:R-:W-:Y:S02]  /*0570*/  UISETP.GE.U32.AND UP0, UPT, UR6, 0x4, UPT ;  /* 0x000000040600788c */ /* 0x000fe4000bf06070 */
[----:B------:R-:W-:-:S04]  /*0580*/  ULOP3.LUT UR5, UR20, 0x3, URZ, 0xc0, !UPT ;  /* 0x0000000314057892 */ /* 0x000fc8000f8ec0ff */
[----:B------:R-:W-:-:S03]  /*0590*/  UISETP.NE.AND UP1, UPT, UR5, URZ, UPT ;  /* 0x000000ff0500728c */ /* 0x000fc6000bf25270 */
[----:B------:R-:W-:Y:S08]  /*05a0*/  BRA.U !UP0, `(.L_x_31) ;  /* 0x00000001087c7547 */ /* 0x000ff0000b800000 */
[----:B------:R-:W1:Y:S01]  /*05b0*/  LDC.64 R6, c[0x0][0x388] ;  /* 0x0000e200ff067b82 */ /* 0x000e620000000a00 */
[----:B------:R-:W2:Y:S01]  /*05c0*/  LDCU.64 UR6, c[0x0][0x380] ;  /* 0x00007000ff0677ac */ /* 0x000ea20008000a00 */
[----:B------:R-:W-:Y:S01]  /*05d0*/  IMAD.U32 R9, RZ, RZ, UR4 ;  /* 0x00000004ff097e24 */ /* 0x000fe2000f8e00ff */
[C---:B------:R-:W-:Y:S02]  /*05e0*/  IADD3 R3, PT, PT, R13.reuse, UR4, RZ ;  /* 0x000000040d037c10 */ /* 0x040fe4000fffe0ff */
[----:B------:R-:W-:Y:S01]  /*05f0*/  IADD3 R10, P0, PT, R13, UR4, RZ ;  /* 0x000000040d0a7c10 */ /* 0x000fe2000ff1e0ff */
[----:B------:R-:W-:Y:S01]  /*0600*/  IMAD R9, R9, UR20, R0 ;  /* 0x0000001409097c24 */ /* 0x000fe2000f8e0200 */
[----:B------:R-:W-:Y:S01]  /*0610*/  MOV R11, UR20 ;  /* 0x00000014000b7c02 */ /* 0x000fe20008000f00 */
[----:B------:R-:W3:Y:S01]  /*0620*/  LDC.64 R4, c[0x0][0x380] ;  /* 0x0000e000ff047b82 */ /* 0x000ee20000000a00 */
[----:B------:R-:W-:Y:S01]  /*0630*/  MOV R15, UR20 ;  /* 0x00000014000f7c02 */ /* 0x000fe20008000f00 */
[----:B-1----:R-:W-:Y:S01]  /*0640*/  IMAD.WIDE R6, R9, 0x4, R6 ;  /* 0x0000000409067825 */ /* 0x002fe200078e0206 */
[----:B------:R-:W-:-:S05]  /*0650*/  MOV R9, UR20 ;  /* 0x0000001400097c02 */ /* 0x000fca0008000f00 */
[----:B------:R-:W-:Y:S02]  /*0660*/  IMAD.WIDE R8, R9, 0x4, R6 ;  /* 0x0000000409087825 */ /* 0x000fe400078e0206 */
[----:B0-----:R-:W4:Y:S02]  /*0670*/  LDG.E R6, desc[UR18][R6.64] ;  /* 0x0000001206067981 */ /* 0x001f24000c1e1900 */
[----:B---3--:R-:W-:Y:S01]  /*0680*/  IMAD.WIDE.U32 R4, R3, 0x4, R4 ;  /* 0x0000000403047825 */ /* 0x008fe200078e0004 */
[----:B------:R-:W-:Y:S01]  /*0690*/  IADD3.X R3, PT, PT, RZ, RZ, RZ, P0, !PT ;  /* 0x000000ffff037210 */ /* 0x000fe200007fe4ff */
[----:B------:R-:W3:Y:S01]  /*06a0*/  LDG.E R17, desc[UR18][R8.64] ;  /* 0x0000001208117981 */ /* 0x000ee2000c1e1900 */
[----:B--2---:R-:W-:-:S03]  /*06b0*/  LEA R2, P0, R10, UR6, 0x2 ;  /* 0x000000060a027c11 */ /* 0x004fc6000f8010ff */
[----:B------:R-:W4:Y:S01]  /*06c0*/  LDG.E R5, desc[UR18][R4.64] ;  /* 0x0000001204057981 */ /* 0x000f22000c1e1900 */
[----:B------:R-:W-:Y:S01]  /*06d0*/  LEA.HI.X R3, R10, UR7, R3, 0x2, P0 ;  /* 0x000000070a037c11 */ /* 0x000fe200080f1403 */
[----:B------:R-:W-:-:S04]  /*06e0*/  IMAD.WIDE R10, R11, 0x4, R8 ;  /* 0x000000040b0a7825 */ /* 0x000fc800078e0208 */
[----:B------:R-:W3:Y:S01]  /*06f0*/  LDG.E R16, desc[UR18][R2.64+0x4] ;  /* 0x0000041202107981 */ /* 0x000ee2000c1e1900 */
[----:B------:R-:W-:-:S03]  /*0700*/  IMAD.WIDE R14, R15, 0x4, R10 ;  /* 0x000000040f0e7825 */ /* 0x000fc600078e020a */
[----:B------:R-:W2:Y:S04]  /*0710*/  LDG.E R19, desc[UR18][R10.64] ;  /* 0x000000120a137981 */ /* 0x000ea8000c1e1900 */
[----:B------:R-:W2:Y:S04]  /*0720*/  LDG.E R18, desc[UR18][R2.64+0x8] ;  /* 0x0000081202127981 */ /* 0x000ea8000c1e1900 */
[----:B------:R-:W5:Y:S04]  /*0730*/  LDG.E R20, desc[UR18][R2.64+0xc] ;  /* 0x00000c1202147981 */ /* 0x000f68000c1e1900 */
[----:B------:R-:W5:Y:S01]  /*0740*/  LDG.E R14, desc[UR18][R14.64] ;  /* 0x000000120e0e7981 */ /* 0x000f62000c1e1900 */
[----:B------:R-:W-:Y:S01]  /*0750*/  UIADD3 UR4, UPT, UPT, UR4, 0x4, URZ ;  /* 0x0000000404047890 */ /* 0x000fe2000fffe0ff */
[----:B----4-:R-:W-:-:S04]  /*0760*/  FFMA R5, R5, R6, R12 ;  /* 0x0000000605057223 */ /* 0x010fc8000000000c */
[----:B---3--:R-:W-:-:S04]  /*0770*/  FFMA R5, R16, R17, R5 ;  /* 0x0000001110057223 */ /* 0x008fc80000000005 */
[----:B--2---:R-:W-:-:S04]  /*0780*/  FFMA R5, R18, R19, R5 ;  /* 0x0000001312057223 */ /* 0x004fc80000000005 */
[----:B-----5:R-:W-:-:S07]  /*0790*/  FFMA R12, R20, R14, R5 ;  /* 0x0000000e140c7223 */ /* 0x020fce0000000005 */
.L_x_31:
[----:B------:R-:W-:Y:S05]  /*07a0*/  BRA.U !UP1, `(.L_x_30) ;  /* 0x0000000109a87547 */ /* 0x000fea000b800000 */
[----:B------:R-:W-:Y:S01]  /*07b0*/  UISETP.NE.AND UP0, UPT, UR5, 0x1, UPT ;  /* 0x000000010500788c */ /* 0x000fe2000bf05270 */
[----:B------:R-:W-:Y:S01]  /*07c0*/  MOV R7, UR4 ;  /* 0x0000000400077c02 */ /* 0x000fe20008000f00 */
[----:B------:R-:W-:Y:S02]  /*07d0*/  ULOP3.LUT UR5, UR20, 0x1, URZ, 0xc0, !UPT ;  /* 0x0000000114057892 */ /* 0x000fe4000f8ec0ff */
[----:B------:R-:W-:Y:S02]  /*07e0*/  MOV R15, UR20 ;  /* 0x00000014000f7c02 */ /* 0x000fe40008000f00 */
[----:B------:R-:W-:Y:S01]  /*07f0*/  UISETP.NE.U32.AND UP1, UPT, UR5, 0x1, UPT ;  /* 0x000000010500788c */ /* 0x000fe2000bf25070 */
[----:B------:R-:W-:-:S04]  /*0800*/  PLOP3.LUT P1, PT, PT, PT, UP0, 0x80, 0x8 ;  /* 0x000000000008781c */ /* 0x000fc80003f2f008 */
[----:B------:R-:W1:Y:S01]  /*0810*/  @UP0 LDCU.128 UR8, c[0x0][0x380] ;  /* 0x00007000ff0807ac */ /* 0x000e620008000c00 */
[----:B------:R-:W-:Y:S01]  /*0820*/  PLOP3.LUT P0, PT, PT, PT, UP1, 0x80, 0x8 ;  /* 0x000000000008781c */ /* 0x000fe20003f0f018 */
[----:B------:R-:W2:Y:S04]  /*0830*/  @UP0 LDCU.64 UR6, c[0x0][0x380] ;  /* 0x00007000ff0607ac */ /* 0x000ea80008000a00 */
[----:B------:R-:W3:Y:S03]  /*0840*/  @!UP1 LDCU.128 UR12, c[0x0][0x380] ;  /* 0x00007000ff0c97ac */ /* 0x000ee60008000c00 */
[C---:B------:R-:W-:Y:S02]  /*0850*/  @P1 IADD3 R3, PT, PT, R13.reuse, UR4, RZ ;  /* 0x000000040d031c10 */ /* 0x040fe4000fffe0ff */
[----:B------:R-:W-:Y:S01]  /*0860*/  @P1 IADD3 R6, P2, PT, R13, UR4, RZ ;  /* 0x000000040d061c10 */ /* 0x000fe2000ff5e0ff */
[----:B------:R-:W-:Y:S01]  /*0870*/  @UP0 UIADD3 UR4, UPT, UPT, UR4, 0x2, URZ ;  /* 0x0000000204040890 */ /* 0x000fe2000fffe0ff */
[----:B-1----:R-:W-:Y:S01]  /*0880*/  MOV R11, UR9 ;  /* 0x00000009000b7c02 */ /* 0x002fe20008000f00 */
[----:B------:R-:W-:Y:S01]  /*0890*/  IMAD.U32 R10, RZ, RZ, UR8 ;  /* 0x00000008ff0a7e24 */ /* 0x000fe2000f8e00ff */
[----:B------:R-:W-:-:S02]  /*08a0*/  MOV R4, UR10 ;  /* 0x0000000a00047c02 */ /* 0x000fc40008000f00 */
[----:B------:R-:W-:Y:S01]  /*08b0*/  MOV R5, UR11 ;  /* 0x0000000b00057c02 */ /* 0x000fe20008000f00 */
[----:B------:R-:W-:-:S04]  /*08c0*/  @P1 IMAD.WIDE.U32 R10, R3, 0x4, R10 ;  /* 0x00000004030a1825 */ /* 0x000fc800078e000a */
[----:B------:R-:W-:Y:S01]  /*08d0*/  @P1 IMAD R3, R7, UR20, R0 ;  /* 0x0000001407031c24 */ /* 0x000fe2000f8e0200 */
[----:B------:R-:W-:Y:S01]  /*08e0*/  @P1 IADD3.X R7, PT, PT, RZ, RZ, RZ, P2, !PT ;  /* 0x000000ffff071210 */ /* 0x000fe200017fe4ff */
[----:B------:R-:W-:Y:S01]  /*08f0*/  IMAD.U32 R19, RZ, RZ, UR4 ;  /* 0x00000004ff137e24 */ /* 0x000fe2000f8e00ff */
[C---:B--2---:R-:W-:Y:S01]  /*0900*/  @P1 LEA R2, P2, R6.reuse, UR6, 0x2 ;  /* 0x0000000606021c11 */ /* 0x044fe2000f8410ff */
[----:B------:R-:W-:Y:S01]  /*0910*/  @P1 IMAD.WIDE R4, R3, 0x4, R4 ;  /* 0x0000000403041825 */ /* 0x000fe200078e0204 */
[----:B------:R-:W-:Y:S01]  /*0920*/  @!P0 IADD3 R17, PT, PT, R13, UR4, RZ ;  /* 0x000000040d118c10 */ /* 0x000fe2000fffe0ff */
[----:B0-----:R-:W2:Y:S01]  /*0930*/  @P1 LDG.E R11, desc[UR18][R10.64] ;  /* 0x000000120a0b1981 */ /* 0x001ea2000c1e1900 */
[----:B------:R-:W-:Y:S01]  /*0940*/  @P1 LEA.HI.X R3, R6, UR7, R7, 0x2, P2 ;  /* 0x0000000706031c11 */ /* 0x000fe200090f1407 */
[----:B------:R-:W-:Y:S01]  /*0950*/  @!P0 IMAD R19, R19, UR20, R0 ;  /* 0x0000001413138c24 */ /* 0x000fe2000f8e0200 */
[----:B---3--:R-:W-:Y:S01]  /*0960*/  MOV R6, UR12 ;  /* 0x0000000c00067c02 */ /* 0x008fe20008000f00 */
[----:B------:R-:W-:Y:S01]  /*0970*/  @P1 IMAD.WIDE R14, R15, 0x4, R4 ;  /* 0x000000040f0e1825 */ /* 0x000fe200078e0204 */
[----:B------:R-:W-:Y:S01]  /*0980*/  MOV R7, UR13 ;  /* 0x0000000d00077c02 */ /* 0x000fe20008000f00 */
[----:B------:R-:W2:Y:S01]  /*0990*/  @P1 LDG.E R4, desc[UR18][R4.64] ;  /* 0x0000001204041981 */ /* 0x000ea2000c1e1900 */
[----:B------:R-:W-:-:S02]  /*09a0*/  MOV R8, UR14 ;  /* 0x0000000e00087c02 */ /* 0x000fc40008000f00 */
[----:B------:R-:W-:Y:S01]  /*09b0*/  MOV R9, UR15 ;  /* 0x0000000f00097c02 */ /* 0x000fe20008000f00 */
[----:B------:R-:W-:Y:S01]  /*09c0*/  @!P0 IMAD.WIDE.U32 R6, R17, 0x4, R6 ;  /* 0x0000000411068825 */ /* 0x000fe200078e0006 */
[----:B------:R-:W3:Y:S03]  /*09d0*/  @P1 LDG.E R14, desc[UR18][R14.64] ;  /* 0x000000120e0e1981 */ /* 0x000ee6000c1e1900 */
[----:B------:R-:W-:Y:S01]  /*09e0*/  @!P0 IMAD.WIDE R8, R19, 0x4, R8 ;  /* 0x0000000413088825 */ /* 0x000fe200078e0208 */
[----:B------:R-:W3:Y:S04]  /*09f0*/  @P1 LDG.E R2, desc[UR18][R2.64+0x4] ;  /* 0x0000041202021981 */ /* 0x000ee8000c1e1900 */
[----:B------:R-:W4:Y:S04]  /*0a00*/  @!P0 LDG.E R7, desc[UR18][R6.64] ;  /* 0x0000001206078981 */ /* 0x000f28000c1e1900 */
[----:B------:R-:W4:Y:S01]  /*0a10*/  @!P0 LDG.E R8, desc[UR18][R8.64] ;  /* 0x0000001208088981 */ /* 0x000f22000c1e1900 */
[----:B--2---:R-:W-:-:S04]  /*0a20*/  @P1 FFMA R11, R11, R4, R12 ;  /* 0x000000040b0b1223 */ /* 0x004fc8000000000c */
[----:B---3--:R-:W-:-:S04]  /*0a30*/  @P1 FFMA R12, R2, R14, R11 ;  /* 0x0000000e020c1223 */ /* 0x008fc8000000000b */
[----:B----4-:R-:W-:-:S07]  /*0a40*/  @!P0 FFMA R12, R7, R8, R12 ;  /* 0x00000008070c8223 */ /* 0x010fce000000000c */
.L_x_30:
[----:B------:R-:W1:Y:S01]  /*0a50*/  LDC.64 R2, c[0x0][0x390] ;  /* 0x0000e400ff027b82 */ /* 0x000e620000000a00 */
[----:B------:R-:W-:-:S05]  /*0a60*/  IADD3 R13, PT, PT, R0, R13, RZ ;  /* 0x0000000d000d7210 */ /* 0x000fca0007ffe0ff */
[----:B-1----:R-:W-:-:S05]  /*0a70*/  IMAD.WIDE R2, R13, 0x4, R2 ;  /* 0x000000040d027825 */ /* 0x002fca00078e0202 */
[----:B0-----:R-:W-:Y:S01]  /*0a80*/  STG.E desc[UR18][R2.64], R12 ;  /* 0x0000000c02007986 */ /* 0x001fe2000c101912 */
[----:B------:R-:W-:Y:S05]  /*0a90*/  EXIT ;  /* 0x000000000000794d */ /* 0x000fea0003800000 */
.L_x_32:
        /* <DEDUP_REMOVED lines=14> */
.L_x_34:


//--------------------- .nv.shared._Z13matmul_tiled1PKfS0_Pfi --------------------------
	.section	.nv.shared._Z13matmul_tiled1PKfS0_Pfi,"aw",@nobits
	.sectionflags	@""
	.align	4
.nv.shared._Z13matmul_tiled1PKfS0_Pfi:
	.zero		2048


//--------------------- .nv.shared.reserved.0     --------------------------
	.section	.nv.shared.reserved.0,"aw",@nobits
	.weak		__nv_reservedSMEM_offset_0_alias
	.size		__nv_reservedSMEM_offset_0_alias, 0, 64
	.other		__nv_reservedSMEM_offset_0_alias,@"STO_CUDA_RESERVED_SHARED STV_DEFAULT"
__nv_reservedSMEM_offset_0_alias:
	.zero		0
	.zero		64


//--------------------- .nv.constant0._Z13matmul_tiled1PKfS0_Pfi --------------------------
	.section	.nv.constant0._Z13matmul_tiled1PKfS0_Pfi,"a",@progbits
	.sectionflags	@""
	.align	4
.nv.constant0._Z13matmul_tiled1PKfS0_Pfi:
	.zero		924


//--------------------- .nv.constant0._Z12matmul_naivePKfS0_Pfi --------------------------
	.section	.nv.constant0._Z12matmul_naivePKfS0_Pfi,"a",@progbits
	.sectionflags	@""
	.align	4
.nv.constant0._Z12matmul_naivePKfS0_Pfi:
	.zero		924


//--------------------- SYMBOLS --------------------------

	.type		.nv.reservedSmem.offset0,@object
	.size		.nv.reservedSmem.offset0,0x4
	.type		.nv.reservedSmem.cap,@object
	.size		.nv.reservedSmem.cap,0x4
